	.target	sm_90

	.elftype	@"ET_EXEC"


//--------------------- .note.nv.tkinfo           --------------------------
	.section	.note.nv.tkinfo,"",@"SHT_NOTE"
	.sectionflags	@"SHF_NOTE_NV_TKINFO"
	.tkinfo
        /*0018*/ 	.word	0x00000002
        /*0030*/ 	.string	""
        /*0030*/ 	.string	"ptxas"
        /*0030*/ 	.string	"Cuda compilation tools, release 13.0, V13.0.88"
        /*0030*/ 	.string	"Build cuda_13.0.r13.0/compiler.36424714_0"
        /*0030*/ 	.string	"-arch sm_90 -m 64 "



//--------------------- .note.nv.cuinfo           --------------------------
	.section	.note.nv.cuinfo,"",@"SHT_NOTE"
	.sectionflags	@"SHF_NOTE_NV_CUINFO"
        /*0018*/ 	.short	0x0002
        /*001a*/ 	.short	0x005a
        /*001c*/ 	.short	0x0082
	.zero		2


//--------------------- .nv.info                  --------------------------
	.section	.nv.info,"",@"SHT_CUDA_INFO"
	.align	4


	//----- nvinfo : EIATTR_REGCOUNT
	.align		4
        /*0000*/ 	.byte	0x04, 0x2f
        /*0002*/ 	.short	(.L_29 - .L_28)
	.align		4
.L_28:
        /*0004*/ 	.word	index@(_Z25multi_tensor_apply_kernelI18TensorListMetadataILi2EE17LAMBStage2FunctorIffEJPfS4_ffbEEvlPViT_T0_DpT1_)
        /*0008*/ 	.word	0x00000020


	//----- nvinfo : EIATTR_FRAME_SIZE
	.align		4
.L_29:
        /*000c*/ 	.byte	0x04, 0x11
        /*000e*/ 	.short	(.L_31 - .L_30)
	.align		4
.L_30:
        /*0010*/ 	.word	index@(_Z25multi_tensor_apply_kernelI18TensorListMetadataILi2EE17LAMBStage2FunctorIffEJPfS4_ffbEEvlPViT_T0_DpT1_)
        /*0014*/ 	.word	0x00000000


	//----- nvinfo : EIATTR_REGCOUNT
	.align		4
.L_31:
        /*0018*/ 	.byte	0x04, 0x2f
        /*001a*/ 	.short	(.L_33 - .L_32)
	.align		4
.L_32:
        /*001c*/ 	.word	index@(_Z25multi_tensor_apply_kernelI18TensorListMetadataILi2EE17LAMBStage2FunctorIfN3c104HalfEEJPfS6_ffbEEvlPViT_T0_DpT1_)
        /*0020*/ 	.word	0x00000020


	//----- nvinfo : EIATTR_FRAME_SIZE
	.align		4
.L_33:
        /*0024*/ 	.byte	0x04, 0x11
        /*0026*/ 	.short	(.L_35 - .L_34)
	.align		4
.L_34:
        /*0028*/ 	.word	index@(_Z25multi_tensor_apply_kernelI18TensorListMetadataILi2EE17LAMBStage2FunctorIfN3c104HalfEEJPfS6_ffbEEvlPViT_T0_DpT1_)
        /*002c*/ 	.word	0x00000000


	//----- nvinfo : EIATTR_REGCOUNT
	.align		4
.L_35:
        /*0030*/ 	.byte	0x04, 0x2f
        /*0032*/ 	.short	(.L_37 - .L_36)
	.align		4
.L_36:
        /*0034*/ 	.word	index@(_Z25multi_tensor_apply_kernelI18TensorListMetadataILi2EE17LAMBStage2FunctorIN3c104HalfEfEJPfS6_ffbEEvlPViT_T0_DpT1_)
        /*0038*/ 	.word	0x00000020


	//----- nvinfo : EIATTR_FRAME_SIZE
	.align		4
.L_37:
        /*003c*/ 	.byte	0x04, 0x11
        /*003e*/ 	.short	(.L_39 - .L_38)
	.align		4
.L_38:
        /*0040*/ 	.word	index@(_Z25multi_tensor_apply_kernelI18TensorListMetadataILi2EE17LAMBStage2FunctorIN3c104HalfEfEJPfS6_ffbEEvlPViT_T0_DpT1_)
        /*0044*/ 	.word	0x00000000


	//----- nvinfo : EIATTR_REGCOUNT
	.align		4
.L_39:
        /*0048*/ 	.byte	0x04, 0x2f
        /*004a*/ 	.short	(.L_41 - .L_40)
	.align		4
.L_40:
        /*004c*/ 	.word	index@(_Z25multi_tensor_apply_kernelI18TensorListMetadataILi2EE17LAMBStage2FunctorIN3c104HalfES4_EJPfS6_ffbEEvlPViT_T0_DpT1_)
        /*0050*/ 	.word	0x0000001f


	//----- nvinfo : EIATTR_FRAME_SIZE
	.align		4
.L_41:
        /*0054*/ 	.byte	0x04, 0x11
        /*0056*/ 	.short	(.L_43 - .L_42)
	.align		4
.L_42:
        /*0058*/ 	.word	index@(_Z25multi_tensor_apply_kernelI18TensorListMetadataILi2EE17LAMBStage2FunctorIN3c104HalfES4_EJPfS6_ffbEEvlPViT_T0_DpT1_)
        /*005c*/ 	.word	0x00000000


	//----- nvinfo : EIATTR_MIN_STACK_SIZE
	.align		4
.L_43:
        /*0060*/ 	.byte	0x04, 0x12
        /*0062*/ 	.short	(.L_45 - .L_44)
	.align		4
.L_44:
        /*0064*/ 	.word	index@(_Z25multi_tensor_apply_kernelI18TensorListMetadataILi2EE17LAMBStage2FunctorIN3c104HalfES4_EJPfS6_ffbEEvlPViT_T0_DpT1_)
        /*0068*/ 	.word	0x00000000


	//----- nvinfo : EIATTR_MIN_STACK_SIZE
	.align		4
.L_45:
        /*006c*/ 	.byte	0x04, 0x12
        /*006e*/ 	.short	(.L_47 - .L_46)
	.align		4
.L_46:
        /*0070*/ 	.word	index@(_Z25multi_tensor_apply_kernelI18TensorListMetadataILi2EE17LAMBStage2FunctorIN3c104HalfEfEJPfS6_ffbEEvlPViT_T0_DpT1_)
        /*0074*/ 	.word	0x00000000


	//----- nvinfo : EIATTR_MIN_STACK_SIZE
	.align		4
.L_47:
        /*0078*/ 	.byte	0x04, 0x12
        /*007a*/ 	.short	(.L_49 - .L_48)
	.align		4
.L_48:
        /*007c*/ 	.word	index@(_Z25multi_tensor_apply_kernelI18TensorListMetadataILi2EE17LAMBStage2FunctorIfN3c104HalfEEJPfS6_ffbEEvlPViT_T0_DpT1_)
        /*0080*/ 	.word	0x00000000


	//----- nvinfo : EIATTR_MIN_STACK_SIZE
	.align		4
.L_49:
        /*0084*/ 	.byte	0x04, 0x12
        /*0086*/ 	.short	(.L_51 - .L_50)
	.align		4
.L_50:
        /*0088*/ 	.word	index@(_Z25multi_tensor_apply_kernelI18TensorListMetadataILi2EE17LAMBStage2FunctorIffEJPfS4_ffbEEvlPViT_T0_DpT1_)
        /*008c*/ 	.word	0x00000000
.L_51:


//--------------------- .nv.compat                --------------------------
	.section	.nv.compat,"",@"SHT_CUDA_COMPAT_INFO"
	.align	4
        /*0000*/ 	.byte	0x02, 0x09, 0x00, 0x00, 0x02, 0x02, 0x01, 0x00, 0x02, 0x05, 0x05, 0x00, 0x03, 0x07, 0x01, 0x01
        /*0010*/ 	.byte	0x02, 0x03, 0x00, 0x00, 0x02, 0x06, 0x01, 0x00, 0x04, 0x0b, 0x08, 0x00, 0x00, 0x00, 0x00, 0x00
        /*0020*/ 	.byte	0x00, 0x00, 0x00, 0x00


//--------------------- .nv.info._Z25multi_tensor_apply_kernelI18TensorListMetadataILi2EE17LAMBStage2FunctorIN3c104HalfES4_EJPfS6_ffbEEvlPViT_T0_DpT1_ --------------------------
	.section	.nv.info._Z25multi_tensor_apply_kernelI18TensorListMetadataILi2EE17LAMBStage2FunctorIN3c104HalfES4_EJPfS6_ffbEEvlPViT_T0_DpT1_,"",@"SHT_CUDA_INFO"
	.sectionflags	@""
	.align	4


	//----- nvinfo : EIATTR_CUDA_API_VERSION
	.align		4
        /*0000*/ 	.byte	0x04, 0x37
        /*0002*/ 	.short	(.L_53 - .L_52)
.L_52:
        /*0004*/ 	.word	0x00000082


	//----- nvinfo : EIATTR_KPARAM_INFO
	.align		4
.L_53:
        /*0008*/ 	.byte	0x04, 0x17
        /*000a*/ 	.short	(.L_55 - .L_54)
.L_54:
        /*000c*/ 	.word	0x00000000
        /*0010*/ 	.short	0x0008
        /*0012*/ 	.short	0x0c78
        /*0014*/ 	.byte	0x00, 0xf0, 0x05, 0x00


	//----- nvinfo : EIATTR_KPARAM_INFO
	.align		4
.L_55:
        /*0018*/ 	.byte	0x04, 0x17
        /*001a*/ 	.short	(.L_57 - .L_56)
.L_56:
        /*001c*/ 	.word	0x00000000
        /*0020*/ 	.short	0x0007
        /*0022*/ 	.short	0x0c74
        /*0024*/ 	.byte	0x00, 0xf0, 0x11, 0x00


	//----- nvinfo : EIATTR_KPARAM_INFO
	.align		4
.L_57:
        /*0028*/ 	.byte	0x04, 0x17
        /*002a*/ 	.short	(.L_59 - .L_58)
.L_58:
        /*002c*/ 	.word	0x00000000
        /*0030*/ 	.short	0x0006
        /*0032*/ 	.short	0x0c70
        /*0034*/ 	.byte	0x00, 0xf0, 0x11, 0x00


	//----- nvinfo : EIATTR_KPARAM_INFO
	.align		4
.L_59:
        /*0038*/ 	.byte	0x04, 0x17
        /*003a*/ 	.short	(.L_61 - .L_60)
.L_60:
        /*003c*/ 	.word	0x00000000
        /*0040*/ 	.short	0x0005
        /*0042*/ 	.short	0x0c68
        /*0044*/ 	.byte	0x00, 0xf0, 0x21, 0x00


	//----- nvinfo : EIATTR_KPARAM_INFO
	.align		4
.L_61:
        /*0048*/ 	.byte	0x04, 0x17
        /*004a*/ 	.short	(.L_63 - .L_62)
.L_62:
        /*004c*/ 	.word	0x00000000
        /*0050*/ 	.short	0x0004
        /*0052*/ 	.short	0x0c60
        /*0054*/ 	.byte	0x00, 0xf0, 0x21, 0x00


	//----- nvinfo : EIATTR_KPARAM_INFO
	.align		4
.L_63:
        /*0058*/ 	.byte	0x04, 0x17
        /*005a*/ 	.short	(.L_65 - .L_64)
.L_64:
        /*005c*/ 	.word	0x00000000
        /*0060*/ 	.short	0x0003
        /*0062*/ 	.short	0x0c58
        /*0064*/ 	.byte	0x00, 0xf0, 0x05, 0x00


	//----- nvinfo : EIATTR_KPARAM_INFO
	.align		4
.L_65:
        /*0068*/ 	.byte	0x04, 0x17
        /*006a*/ 	.short	(.L_67 - .L_66)
.L_66:
        /*006c*/ 	.word	0x00000000
        /*0070*/ 	.short	0x0002
        /*0072*/ 	.short	0x0010
        /*0074*/ 	.byte	0x00, 0xf0, 0x21, 0x31


	//----- nvinfo : EIATTR_KPARAM_INFO
	.align		4
.L_67:
        /*0078*/ 	.byte	0x04, 0x17
        /*007a*/ 	.short	(.L_69 - .L_68)
.L_68:
        /*007c*/ 	.word	0x00000000
        /*0080*/ 	.short	0x0001
        /*0082*/ 	.short	0x0008
        /*0084*/ 	.byte	0x00, 0xf0, 0x21, 0x00


	//----- nvinfo : EIATTR_KPARAM_INFO
	.align		4
.L_69:
        /*0088*/ 	.byte	0x04, 0x17
        /*008a*/ 	.short	(.L_71 - .L_70)
.L_70:
        /*008c*/ 	.word	0x00000000
        /*0090*/ 	.short	0x0000
        /*0092*/ 	.short	0x0000
        /*0094*/ 	.byte	0x00, 0xf0, 0x21, 0x00


	//----- nvinfo : EIATTR_SPARSE_MMA_MASK
	.align		4
.L_71:
        /*0098*/ 	.byte	0x03, 0x50
        /*009a*/ 	.short	0x0000


	//----- nvinfo : EIATTR_MAXREG_COUNT
	.align		4
        /*009c*/ 	.byte	0x03, 0x1b
        /*009e*/ 	.short	0x00ff


	//----- nvinfo : EIATTR_MERCURY_ISA_VERSION
	.align		4
        /*00a0*/ 	.byte	0x03, 0x5f
        /*00a2*/ 	.short	0x0101


	//----- nvinfo : EIATTR_EXIT_INSTR_OFFSETS
	.align		4
        /*00a4*/ 	.byte	0x04, 0x1c
        /*00a6*/ 	.short	(.L_73 - .L_72)


	//   ....[0]....
.L_72:
        /*00a8*/ 	.word	0x00000260


	//   ....[1]....
        /*00ac*/ 	.word	0x000007a0


	//----- nvinfo : EIATTR_CBANK_PARAM_SIZE
	.align		4
.L_73:
        /*00b0*/ 	.byte	0x03, 0x19
        /*00b2*/ 	.short	0x0c79


	//----- nvinfo : EIATTR_PARAM_CBANK
	.align		4
        /*00b4*/ 	.byte	0x04, 0x0a
        /*00b6*/ 	.short	(.L_75 - .L_74)
	.align		4
.L_74:
        /*00b8*/ 	.word	index@(.nv.constant0._Z25multi_tensor_apply_kernelI18TensorListMetadataILi2EE17LAMBStage2FunctorIN3c104HalfES4_EJPfS6_ffbEEvlPViT_T0_DpT1_)
        /*00bc*/ 	.short	0x0210
        /*00be*/ 	.short	0x0c79


	//----- nvinfo : EIATTR_SW_WAR
	.align		4
.L_75:
        /*00c0*/ 	.byte	0x04, 0x36
        /*00c2*/ 	.short	(.L_77 - .L_76)
.L_76:
        /*00c4*/ 	.word	0x00000008
.L_77:


//--------------------- .nv.info._Z25multi_tensor_apply_kernelI18TensorListMetadataILi2EE17LAMBStage2FunctorIN3c104HalfEfEJPfS6_ffbEEvlPViT_T0_DpT1_ --------------------------
	.section	.nv.info._Z25multi_tensor_apply_kernelI18TensorListMetadataILi2EE17LAMBStage2FunctorIN3c104HalfEfEJPfS6_ffbEEvlPViT_T0_DpT1_,"",@"SHT_CUDA_INFO"
	.sectionflags	@""
	.align	4


	//----- nvinfo : EIATTR_CUDA_API_VERSION
	.align		4
        /*0000*/ 	.byte	0x04, 0x37
        /*0002*/ 	.short	(.L_79 - .L_78)
.L_78:
        /*0004*/ 	.word	0x00000082


	//----- nvinfo : EIATTR_KPARAM_INFO
	.align		4
.L_79:
        /*0008*/ 	.byte	0x04, 0x17
        /*000a*/ 	.short	(.L_81 - .L_80)
.L_80:
        /*000c*/ 	.word	0x00000000
        /*0010*/ 	.short	0x0008
        /*0012*/ 	.short	0x0c78
        /*0014*/ 	.byte	0x00, 0xf0, 0x05, 0x00


	//----- nvinfo : EIATTR_KPARAM_INFO
	.align		4
.L_81:
        /*0018*/ 	.byte	0x04, 0x17
        /*001a*/ 	.short	(.L_83 - .L_82)
.L_82:
        /*001c*/ 	.word	0x00000000
        /*0020*/ 	.short	0x0007
        /*0022*/ 	.short	0x0c74
        /*0024*/ 	.byte	0x00, 0xf0, 0x11, 0x00


	//----- nvinfo : EIATTR_KPARAM_INFO
	.align		4
.L_83:
        /*0028*/ 	.byte	0x04, 0x17
        /*002a*/ 	.short	(.L_85 - .L_84)
.L_84:
        /*002c*/ 	.word	0x00000000
        /*0030*/ 	.short	0x0006
        /*0032*/ 	.short	0x0c70
        /*0034*/ 	.byte	0x00, 0xf0, 0x11, 0x00


	//----- nvinfo : EIATTR_KPARAM_INFO
	.align		4
.L_85:
        /*0038*/ 	.byte	0x04, 0x17
        /*003a*/ 	.short	(.L_87 - .L_86)
.L_86:
        /*003c*/ 	.word	0x00000000
        /*0040*/ 	.short	0x0005
        /*0042*/ 	.short	0x0c68
        /*0044*/ 	.byte	0x00, 0xf0, 0x21, 0x00


	//----- nvinfo : EIATTR_KPARAM_INFO
	.align		4
.L_87:
        /*0048*/ 	.byte	0x04, 0x17
        /*004a*/ 	.short	(.L_89 - .L_88)
.L_88:
        /*004c*/ 	.word	0x00000000
        /*0050*/ 	.short	0x0004
        /*0052*/ 	.short	0x0c60
        /*0054*/ 	.byte	0x00, 0xf0, 0x21, 0x00


	//----- nvinfo : EIATTR_KPARAM_INFO
	.align		4
.L_89:
        /*0058*/ 	.byte	0x04, 0x17
        /*005a*/ 	.short	(.L_91 - .L_90)
.L_90:
        /*005c*/ 	.word	0x00000000
        /*0060*/ 	.short	0x0003
        /*0062*/ 	.short	0x0c58
        /*0064*/ 	.byte	0x00, 0xf0, 0x05, 0x00


	//----- nvinfo : EIATTR_KPARAM_INFO
	.align		4
.L_91:
        /*0068*/ 	.byte	0x04, 0x17
        /*006a*/ 	.short	(.L_93 - .L_92)
.L_92:
        /*006c*/ 	.word	0x00000000
        /*0070*/ 	.short	0x0002
        /*0072*/ 	.short	0x0010
        /*0074*/ 	.byte	0x00, 0xf0, 0x21, 0x31


	//----- nvinfo : EIATTR_KPARAM_INFO
	.align		4
.L_93:
        /*0078*/ 	.byte	0x04, 0x17
        /*007a*/ 	.short	(.L_95 - .L_94)
.L_94:
        /*007c*/ 	.word	0x00000000
        /*0080*/ 	.short	0x0001
        /*0082*/ 	.short	0x0008
        /*0084*/ 	.byte	0x00, 0xf0, 0x21, 0x00


	//----- nvinfo : EIATTR_KPARAM_INFO
	.align		4
.L_95:
        /*0088*/ 	.byte	0x04, 0x17
        /*008a*/ 	.short	(.L_97 - .L_96)
.L_96:
        /*008c*/ 	.word	0x00000000
        /*0090*/ 	.short	0x0000
        /*0092*/ 	.short	0x0000
        /*0094*/ 	.byte	0x00, 0xf0, 0x21, 0x00


	//----- nvinfo : EIATTR_SPARSE_MMA_MASK
	.align		4
.L_97:
        /*0098*/ 	.byte	0x03, 0x50
        /*009a*/ 	.short	0x0000


	//----- nvinfo : EIATTR_MAXREG_COUNT
	.align		4
        /*009c*/ 	.byte	0x03, 0x1b
        /*009e*/ 	.short	0x00ff


	//----- nvinfo : EIATTR_MERCURY_ISA_VERSION
	.align		4
        /*00a0*/ 	.byte	0x03, 0x5f
        /*00a2*/ 	.short	0x0101


	//----- nvinfo : EIATTR_EXIT_INSTR_OFFSETS
	.align		4
        /*00a4*/ 	.byte	0x04, 0x1c
        /*00a6*/ 	.short	(.L_99 - .L_98)


	//   ....[0]....
.L_98:
        /*00a8*/ 	.word	0x00000260


	//   ....[1]....
        /*00ac*/ 	.word	0x00000740


	//----- nvinfo : EIATTR_CBANK_PARAM_SIZE
	.align		4
.L_99:
        /*00b0*/ 	.byte	0x03, 0x19
        /*00b2*/ 	.short	0x0c79


	//----- nvinfo : EIATTR_PARAM_CBANK
	.align		4
        /*00b4*/ 	.byte	0x04, 0x0a
        /*00b6*/ 	.short	(.L_101 - .L_100)
	.align		4
.L_100:
        /*00b8*/ 	.word	index@(.nv.constant0._Z25multi_tensor_apply_kernelI18TensorListMetadataILi2EE17LAMBStage2FunctorIN3c104HalfEfEJPfS6_ffbEEvlPViT_T0_DpT1_)
        /*00bc*/ 	.short	0x0210
        /*00be*/ 	.short	0x0c79


	//----- nvinfo : EIATTR_SW_WAR
	.align		4
.L_101:
        /*00c0*/ 	.byte	0x04, 0x36
        /*00c2*/ 	.short	(.L_103 - .L_102)
.L_102:
        /*00c4*/ 	.word	0x00000008
.L_103:


//--------------------- .nv.info._Z25multi_tensor_apply_kernelI18TensorListMetadataILi2EE17LAMBStage2FunctorIfN3c104HalfEEJPfS6_ffbEEvlPViT_T0_DpT1_ --------------------------
	.section	.nv.info._Z25multi_tensor_apply_kernelI18TensorListMetadataILi2EE17LAMBStage2FunctorIfN3c104HalfEEJPfS6_ffbEEvlPViT_T0_DpT1_,"",@"SHT_CUDA_INFO"
	.sectionflags	@""
	.align	4


	//----- nvinfo : EIATTR_CUDA_API_VERSION
	.align		4
        /*0000*/ 	.byte	0x04, 0x37
        /*0002*/ 	.short	(.L_105 - .L_104)
.L_104:
        /*0004*/ 	.word	0x00000082


	//----- nvinfo : EIATTR_KPARAM_INFO
	.align		4
.L_105:
        /*0008*/ 	.byte	0x04, 0x17
        /*000a*/ 	.short	(.L_107 - .L_106)
.L_106:
        /*000c*/ 	.word	0x00000000
        /*0010*/ 	.short	0x0008
        /*0012*/ 	.short	0x0c78
        /*0014*/ 	.byte	0x00, 0xf0, 0x05, 0x00


	//----- nvinfo : EIATTR_KPARAM_INFO
	.align		4
.L_107:
        /*0018*/ 	.byte	0x04, 0x17
        /*001a*/ 	.short	(.L_109 - .L_108)
.L_108:
        /*001c*/ 	.word	0x00000000
        /*0020*/ 	.short	0x0007
        /*0022*/ 	.short	0x0c74
        /*0024*/ 	.byte	0x00, 0xf0, 0x11, 0x00


	//----- nvinfo : EIATTR_KPARAM_INFO
	.align		4
.L_109:
        /*0028*/ 	.byte	0x04, 0x17
        /*002a*/ 	.short	(.L_111 - .L_110)
.L_110:
        /*002c*/ 	.word	0x00000000
        /*0030*/ 	.short	0x0006
        /*0032*/ 	.short	0x0c70
        /*0034*/ 	.byte	0x00, 0xf0, 0x11, 0x00


	//----- nvinfo : EIATTR_KPARAM_INFO
	.align		4
.L_111:
        /*0038*/ 	.byte	0x04, 0x17
        /*003a*/ 	.short	(.L_113 - .L_112)
.L_112:
        /*003c*/ 	.word	0x00000000
        /*0040*/ 	.short	0x0005
        /*0042*/ 	.short	0x0c68
        /*0044*/ 	.byte	0x00, 0xf0, 0x21, 0x00


	//----- nvinfo : EIATTR_KPARAM_INFO
	.align		4
.L_113:
        /*0048*/ 	.byte	0x04, 0x17
        /*004a*/ 	.short	(.L_115 - .L_114)
.L_114:
        /*004c*/ 	.word	0x00000000
        /*0050*/ 	.short	0x0004
        /*0052*/ 	.short	0x0c60
        /*0054*/ 	.byte	0x00, 0xf0, 0x21, 0x00


	//----- nvinfo : EIATTR_KPARAM_INFO
	.align		4
.L_115:
        /*0058*/ 	.byte	0x04, 0x17
        /*005a*/ 	.short	(.L_117 - .L_116)
.L_116:
        /*005c*/ 	.word	0x00000000
        /*0060*/ 	.short	0x0003
        /*0062*/ 	.short	0x0c58
        /*0064*/ 	.byte	0x00, 0xf0, 0x05, 0x00


	//----- nvinfo : EIATTR_KPARAM_INFO
	.align		4
.L_117:
        /*0068*/ 	.byte	0x04, 0x17
        /*006a*/ 	.short	(.L_119 - .L_118)
.L_118:
        /*006c*/ 	.word	0x00000000
        /*0070*/ 	.short	0x0002
        /*0072*/ 	.short	0x0010
        /*0074*/ 	.byte	0x00, 0xf0, 0x21, 0x31


	//----- nvinfo : EIATTR_KPARAM_INFO
	.align		4
.L_119:
        /*0078*/ 	.byte	0x04, 0x17
        /*007a*/ 	.short	(.L_121 - .L_120)
.L_120:
        /*007c*/ 	.word	0x00000000
        /*0080*/ 	.short	0x0001
        /*0082*/ 	.short	0x0008
        /*0084*/ 	.byte	0x00, 0xf0, 0x21, 0x00


	//----- nvinfo : EIATTR_KPARAM_INFO
	.align		4
.L_121:
        /*0088*/ 	.byte	0x04, 0x17
        /*008a*/ 	.short	(.L_123 - .L_122)
.L_122:
        /*008c*/ 	.word	0x00000000
        /*0090*/ 	.short	0x0000
        /*0092*/ 	.short	0x0000
        /*0094*/ 	.byte	0x00, 0xf0, 0x21, 0x00


	//----- nvinfo : EIATTR_SPARSE_MMA_MASK
	.align		4
.L_123:
        /*0098*/ 	.byte	0x03, 0x50
        /*009a*/ 	.short	0x0000


	//----- nvinfo : EIATTR_MAXREG_COUNT
	.align		4
        /*009c*/ 	.byte	0x03, 0x1b
        /*009e*/ 	.short	0x00ff


	//----- nvinfo : EIATTR_MERCURY_ISA_VERSION
	.align		4
        /*00a0*/ 	.byte	0x03, 0x5f
        /*00a2*/ 	.short	0x0101


	//----- nvinfo : EIATTR_EXIT_INSTR_OFFSETS
	.align		4
        /*00a4*/ 	.byte	0x04, 0x1c
        /*00a6*/ 	.short	(.L_125 - .L_124)


	//   ....[0]....
.L_124:
        /*00a8*/ 	.word	0x00000260


	//   ....[1]....
        /*00ac*/ 	.word	0x000006a0


	//----- nvinfo : EIATTR_CBANK_PARAM_SIZE
	.align		4
.L_125:
        /*00b0*/ 	.byte	0x03, 0x19
        /*00b2*/ 	.short	0x0c79


	//----- nvinfo : EIATTR_PARAM_CBANK
	.align		4
        /*00b4*/ 	.byte	0x04, 0x0a
        /*00b6*/ 	.short	(.L_127 - .L_126)
	.align		4
.L_126:
        /*00b8*/ 	.word	index@(.nv.constant0._Z25multi_tensor_apply_kernelI18TensorListMetadataILi2EE17LAMBStage2FunctorIfN3c104HalfEEJPfS6_ffbEEvlPViT_T0_DpT1_)
        /*00bc*/ 	.short	0x0210
        /*00be*/ 	.short	0x0c79


	//----- nvinfo : EIATTR_SW_WAR
	.align		4
.L_127:
        /*00c0*/ 	.byte	0x04, 0x36
        /*00c2*/ 	.short	(.L_129 - .L_128)
.L_128:
        /*00c4*/ 	.word	0x00000008
.L_129:


//--------------------- .nv.info._Z25multi_tensor_apply_kernelI18TensorListMetadataILi2EE17LAMBStage2FunctorIffEJPfS4_ffbEEvlPViT_T0_DpT1_ --------------------------
	.section	.nv.info._Z25multi_tensor_apply_kernelI18TensorListMetadataILi2EE17LAMBStage2FunctorIffEJPfS4_ffbEEvlPViT_T0_DpT1_,"",@"SHT_CUDA_INFO"
	.sectionflags	@""
	.align	4


	//----- nvinfo : EIATTR_CUDA_API_VERSION
	.align		4
        /*0000*/ 	.byte	0x04, 0x37
        /*0002*/ 	.short	(.L_131 - .L_130)
.L_130:
        /*0004*/ 	.word	0x00000082


	//----- nvinfo : EIATTR_KPARAM_INFO
	.align		4
.L_131:
        /*0008*/ 	.byte	0x04, 0x17
        /*000a*/ 	.short	(.L_133 - .L_132)
.L_132:
        /*000c*/ 	.word	0x00000000
        /*0010*/ 	.short	0x0008
        /*0012*/ 	.short	0x0c78
        /*0014*/ 	.byte	0x00, 0xf0, 0x05, 0x00


	//----- nvinfo : EIATTR_KPARAM_INFO
	.align		4
.L_133:
        /*0018*/ 	.byte	0x04, 0x17
        /*001a*/ 	.short	(.L_135 - .L_134)
.L_134:
        /*001c*/ 	.word	0x00000000
        /*0020*/ 	.short	0x0007
        /*0022*/ 	.short	0x0c74
        /*0024*/ 	.byte	0x00, 0xf0, 0x11, 0x00


	//----- nvinfo : EIATTR_KPARAM_INFO
	.align		4
.L_135:
        /*0028*/ 	.byte	0x04, 0x17
        /*002a*/ 	.short	(.L_137 - .L_136)
.L_136:
        /*002c*/ 	.word	0x00000000
        /*0030*/ 	.short	0x0006
        /*0032*/ 	.short	0x0c70
        /*0034*/ 	.byte	0x00, 0xf0, 0x11, 0x00


	//----- nvinfo : EIATTR_KPARAM_INFO
	.align		4
.L_137:
        /*0038*/ 	.byte	0x04, 0x17
        /*003a*/ 	.short	(.L_139 - .L_138)
.L_138:
        /*003c*/ 	.word	0x00000000
        /*0040*/ 	.short	0x0005
        /*0042*/ 	.short	0x0c68
        /*0044*/ 	.byte	0x00, 0xf0, 0x21, 0x00


	//----- nvinfo : EIATTR_KPARAM_INFO
	.align		4
.L_139:
        /*0048*/ 	.byte	0x04, 0x17
        /*004a*/ 	.short	(.L_141 - .L_140)
.L_140:
        /*004c*/ 	.word	0x00000000
        /*0050*/ 	.short	0x0004
        /*0052*/ 	.short	0x0c60
        /*0054*/ 	.byte	0x00, 0xf0, 0x21, 0x00


	//----- nvinfo : EIATTR_KPARAM_INFO
	.align		4
.L_141:
        /*0058*/ 	.byte	0x04, 0x17
        /*005a*/ 	.short	(.L_143 - .L_142)
.L_142:
        /*005c*/ 	.word	0x00000000
        /*0060*/ 	.short	0x0003
        /*0062*/ 	.short	0x0c58
        /*0064*/ 	.byte	0x00, 0xf0, 0x05, 0x00


	//----- nvinfo : EIATTR_KPARAM_INFO
	.align		4
.L_143:
        /*0068*/ 	.byte	0x04, 0x17
        /*006a*/ 	.short	(.L_145 - .L_144)
.L_144:
        /*006c*/ 	.word	0x00000000
        /*0070*/ 	.short	0x0002
        /*0072*/ 	.short	0x0010
        /*0074*/ 	.byte	0x00, 0xf0, 0x21, 0x31


	//----- nvinfo : EIATTR_KPARAM_INFO
	.align		4
.L_145:
        /*0078*/ 	.byte	0x04, 0x17
        /*007a*/ 	.short	(.L_147 - .L_146)
.L_146:
        /*007c*/ 	.word	0x00000000
        /*0080*/ 	.short	0x0001
        /*0082*/ 	.short	0x0008
        /*0084*/ 	.byte	0x00, 0xf0, 0x21, 0x00


	//----- nvinfo : EIATTR_KPARAM_INFO
	.align		4
.L_147:
        /*0088*/ 	.byte	0x04, 0x17
        /*008a*/ 	.short	(.L_149 - .L_148)
.L_148:
        /*008c*/ 	.word	0x00000000
        /*0090*/ 	.short	0x0000
        /*0092*/ 	.short	0x0000
        /*0094*/ 	.byte	0x00, 0xf0, 0x21, 0x00


	//----- nvinfo : EIATTR_SPARSE_MMA_MASK
	.align		4
.L_149:
        /*0098*/ 	.byte	0x03, 0x50
        /*009a*/ 	.short	0x0000


	//----- nvinfo : EIATTR_MAXREG_COUNT
	.align		4
        /*009c*/ 	.byte	0x03, 0x1b
        /*009e*/ 	.short	0x00ff


	//----- nvinfo : EIATTR_MERCURY_ISA_VERSION
	.align		4
        /*00a0*/ 	.byte	0x03, 0x5f
        /*00a2*/ 	.short	0x0101


	//----- nvinfo : EIATTR_EXIT_INSTR_OFFSETS
	.align		4
        /*00a4*/ 	.byte	0x04, 0x1c
        /*00a6*/ 	.short	(.L_151 - .L_150)


	//   ....[0]....
.L_150:
        /*00a8*/ 	.word	0x00000260


	//   ....[1]....
        /*00ac*/ 	.word	0x000006e0


	//----- nvinfo : EIATTR_CBANK_PARAM_SIZE
	.align		4
.L_151:
        /*00b0*/ 	.byte	0x03, 0x19
        /*00b2*/ 	.short	0x0c79


	//----- nvinfo : EIATTR_PARAM_CBANK
	.align		4
        /*00b4*/ 	.byte	0x04, 0x0a
        /*00b6*/ 	.short	(.L_153 - .L_152)
	.align		4
.L_152:
        /*00b8*/ 	.word	index@(.nv.constant0._Z25multi_tensor_apply_kernelI18TensorListMetadataILi2EE17LAMBStage2FunctorIffEJPfS4_ffbEEvlPViT_T0_DpT1_)
        /*00bc*/ 	.short	0x0210
        /*00be*/ 	.short	0x0c79


	//----- nvinfo : EIATTR_SW_WAR
	.align		4
.L_153:
        /*00c0*/ 	.byte	0x04, 0x36
        /*00c2*/ 	.short	(.L_155 - .L_154)
.L_154:
        /*00c4*/ 	.word	0x00000008
.L_155:


//--------------------- .nv.callgraph             --------------------------
	.section	.nv.callgraph,"",@"SHT_CUDA_CALLGRAPH"
	.align	4
	.sectionentsize	8
	.align		4
        /*0000*/ 	.word	0x00000000
	.align		4
        /*0004*/ 	.word	0xffffffff
	.align		4
        /*0008*/ 	.word	0x00000000
	.align		4
        /*000c*/ 	.word	0xfffffffe
	.align		4
        /*0010*/ 	.word	0x00000000
	.align		4
        /*0014*/ 	.word	0xfffffffd
	.align		4
        /*0018*/ 	.word	0x00000000
	.align		4
        /*001c*/ 	.word	0xfffffffc


//--------------------- .nv.constant4             --------------------------
	.section	.nv.constant4,"a",@progbits
	.align	8
	.align		8
.nv.constant4:
        /*0000*/ 	.dword	_ZN59_INTERNAL_b75f7084_28_multi_tensor_lamb_stage_2_cu_c7e1319f4cuda3std3__45__cpo5beginE
	.align		8
        /*0008*/ 	.dword	_ZN59_INTERNAL_b75f7084_28_multi_tensor_lamb_stage_2_cu_c7e1319f4cuda3std3__45__cpo3endE
	.align		8
        /*0010*/ 	.dword	_ZN59_INTERNAL_b75f7084_28_multi_tensor_lamb_stage_2_cu_c7e1319f4cuda3std3__45__cpo6cbeginE
	.align		8
        /*0018*/ 	.dword	_ZN59_INTERNAL_b75f7084_28_multi_tensor_lamb_stage_2_cu_c7e1319f4cuda3std3__45__cpo4cendE
	.align		8
        /*0020*/ 	.dword	_ZN59_INTERNAL_b75f7084_28_multi_tensor_lamb_stage_2_cu_c7e1319f4cuda3std3__45__cpo6rbeginE
	.align		8
        /*0028*/ 	.dword	_ZN59_INTERNAL_b75f7084_28_multi_tensor_lamb_stage_2_cu_c7e1319f4cuda3std3__45__cpo4rendE
	.align		8
        /*0030*/ 	.dword	_ZN59_INTERNAL_b75f7084_28_multi_tensor_lamb_stage_2_cu_c7e1319f4cuda3std3__45__cpo7crbeginE
	.align		8
        /*0038*/ 	.dword	_ZN59_INTERNAL_b75f7084_28_multi_tensor_lamb_stage_2_cu_c7e1319f4cuda3std3__45__cpo5crendE
	.align		8
        /*0040*/ 	.dword	_ZN59_INTERNAL_b75f7084_28_multi_tensor_lamb_stage_2_cu_c7e1319f4cuda3std3__461_GLOBAL__N__b75f7084_28_multi_tensor_lamb_stage_2_cu_c7e1319f6ignoreE
	.align		8
        /*0048*/ 	.dword	_ZN59_INTERNAL_b75f7084_28_multi_tensor_lamb_stage_2_cu_c7e1319f4cuda3std3__419piecewise_constructE
	.align		8
        /*0050*/ 	.dword	_ZN59_INTERNAL_b75f7084_28_multi_tensor_lamb_stage_2_cu_c7e1319f4cuda3std3__48in_placeE
	.align		8
        /*0058*/ 	.dword	_ZN59_INTERNAL_b75f7084_28_multi_tensor_lamb_stage_2_cu_c7e1319f4cuda3std3__420unreachable_sentinelE
	.align		8
        /*0060*/ 	.dword	_ZN59_INTERNAL_b75f7084_28_multi_tensor_lamb_stage_2_cu_c7e1319f4cuda3std6ranges3__45__cpo4swapE
	.align		8
        /*0068*/ 	.dword	_ZN59_INTERNAL_b75f7084_28_multi_tensor_lamb_stage_2_cu_c7e1319f4cuda3std6ranges3__45__cpo9iter_moveE
	.align		8
        /*0070*/ 	.dword	_ZN59_INTERNAL_b75f7084_28_multi_tensor_lamb_stage_2_cu_c7e1319f4cuda3std6ranges3__45__cpo5beginE
	.align		8
        /*0078*/ 	.dword	_ZN59_INTERNAL_b75f7084_28_multi_tensor_lamb_stage_2_cu_c7e1319f4cuda3std6ranges3__45__cpo3endE
	.align		8
        /*0080*/ 	.dword	_ZN59_INTERNAL_b75f7084_28_multi_tensor_lamb_stage_2_cu_c7e1319f4cuda3std6ranges3__45__cpo6cbeginE
	.align		8
        /*0088*/ 	.dword	_ZN59_INTERNAL_b75f7084_28_multi_tensor_lamb_stage_2_cu_c7e1319f4cuda3std6ranges3__45__cpo4cendE
	.align		8
        /*0090*/ 	.dword	_ZN59_INTERNAL_b75f7084_28_multi_tensor_lamb_stage_2_cu_c7e1319f4cuda3std6ranges3__45__cpo7advanceE
	.align		8
        /*0098*/ 	.dword	_ZN59_INTERNAL_b75f7084_28_multi_tensor_lamb_stage_2_cu_c7e1319f4cuda3std6ranges3__45__cpo9iter_swapE
	.align		8
        /*00a0*/ 	.dword	_ZN59_INTERNAL_b75f7084_28_multi_tensor_lamb_stage_2_cu_c7e1319f4cuda3std6ranges3__45__cpo4nextE
	.align		8
        /*00a8*/ 	.dword	_ZN59_INTERNAL_b75f7084_28_multi_tensor_lamb_stage_2_cu_c7e1319f4cuda3std6ranges3__45__cpo4prevE
	.align		8
        /*00b0*/ 	.dword	_ZN59_INTERNAL_b75f7084_28_multi_tensor_lamb_stage_2_cu_c7e1319f4cuda3std6ranges3__45__cpo4dataE
	.align		8
        /*00b8*/ 	.dword	_ZN59_INTERNAL_b75f7084_28_multi_tensor_lamb_stage_2_cu_c7e1319f4cuda3std6ranges3__45__cpo5cdataE
	.align		8
        /*00c0*/ 	.dword	_ZN59_INTERNAL_b75f7084_28_multi_tensor_lamb_stage_2_cu_c7e1319f4cuda3std6ranges3__45__cpo4sizeE
	.align		8
        /*00c8*/ 	.dword	_ZN59_INTERNAL_b75f7084_28_multi_tensor_lamb_stage_2_cu_c7e1319f4cuda3std6ranges3__45__cpo5ssizeE
	.align		8
        /*00d0*/ 	.dword	_ZN59_INTERNAL_b75f7084_28_multi_tensor_lamb_stage_2_cu_c7e1319f4cuda3std6ranges3__45__cpo8distanceE
	.align		8
        /*00d8*/ 	.dword	_ZN59_INTERNAL_b75f7084_28_multi_tensor_lamb_stage_2_cu_c7e1319f6thrust23THRUST_300001_SM_900_NS6system6detail10sequential3seqE


//--------------------- .text._Z25multi_tensor_apply_kernelI18TensorListMetadataILi2EE17LAMBStage2FunctorIN3c104HalfES4_EJPfS6_ffbEEvlPViT_T0_DpT1_ --------------------------
	.section	.text._Z25multi_tensor_apply_kernelI18TensorListMetadataILi2EE17LAMBStage2FunctorIN3c104HalfES4_EJPfS6_ffbEEvlPViT_T0_DpT1_,"ax",@progbits
	.align	128
        .global         _Z25multi_tensor_apply_kernelI18TensorListMetadataILi2EE17LAMBStage2FunctorIN3c104HalfES4_EJPfS6_ffbEEvlPViT_T0_DpT1_
        .type           _Z25multi_tensor_apply_kernelI18TensorListMetadataILi2EE17LAMBStage2FunctorIN3c104HalfES4_EJPfS6_ffbEEvlPViT_T0_DpT1_,@function
        .size           _Z25multi_tensor_apply_kernelI18TensorListMetadataILi2EE17LAMBStage2FunctorIN3c104HalfES4_EJPfS6_ffbEEvlPViT_T0_DpT1_,(.L_x_12 - _Z25multi_tensor_apply_kernelI18TensorListMetadataILi2EE17LAMBStage2FunctorIN3c104HalfES4_EJPfS6_ffbEEvlPViT_T0_DpT1_)
        .other          _Z25multi_tensor_apply_kernelI18TensorListMetadataILi2EE17LAMBStage2FunctorIN3c104HalfES4_EJPfS6_ffbEEvlPViT_T0_DpT1_,@"STO_CUDA_ENTRY STV_DEFAULT"
_Z25multi_tensor_apply_kernelI18TensorListMetadataILi2EE17LAMBStage2FunctorIN3c104HalfES4_EJPfS6_ffbEEvlPViT_T0_DpT1_:
.text._Z25multi_tensor_apply_kernelI18TensorListMetadataILi2EE17LAMBStage2FunctorIN3c104HalfES4_EJPfS6_ffbEEvlPViT_T0_DpT1_:
[----:B------:R-:W-:Y:S08]  /*0000*/  LDC R1, c[0x0][0x28] ;  /* 0x00000a00ff017b82 */ /* 0x000ff00000000800 */
[----:B------:R-:W0:Y:S01]  /*0010*/  S2UR UR4, SR_CTAID.X ;  /* 0x00000000000479c3 */ /* 0x000e220000002500 */
[----:B------:R-:W-:Y:S01]  /*0020*/  UMOV UR6, 0x10 ;  /* 0x0000001000067882 */ /* 0x000fe20000000000 */
[----:B------:R-:W-:Y:S01]  /*0030*/  ULDC.U8 UR7, c[0x0][0xe88] ;  /* 0x0003a20000077ab9 */ /* 0x000fe20000000000 */
[----:B------:R-:W-:Y:S01]  /*0040*/  ULDC UR8, c[0x0][0xe84] ;  /* 0x0003a10000087ab9 */ /* 0x000fe20000000800 */
[----:B------:R-:W-:Y:S01]  /*0050*/  UPRMT UR7, UR7, 0x8880, URZ ;  /* 0x0000888007077896 */ /* 0x000fe2000800003f */
[----:B------:R-:W-:Y:S01]  /*0060*/  FSETP.NEU.FTZ.AND P0, PT, RZ, UR8, PT ;  /* 0x00000008ff007c0b */ /* 0x000fe2000bf1d000 */
[----:B------:R-:W-:-:S02]  /*0070*/  ULDC.64 UR10, c[0x0][0x208] ;  /* 0x00008200000a7ab9 */ /* 0x000fc40000000a00 */
[----:B------:R-:W1:Y:S08]  /*0080*/  LDC R2, c[0x0][0x210] ;  /* 0x00008400ff027b82 */ /* 0x000e700000000800 */
[----:B------:R-:W2:Y:S01]  /*0090*/  LDC R9, c[0x0][0xe60] ;  /* 0x00039800ff097b82 */ /* 0x000ea20000000800 */
[----:B0-----:R-:W-:-:S03]  /*00a0*/  ULEA UR5, UR4, UR6, 0x2 ;  /* 0x0000000604057291 */ /* 0x001fc6000f8e103f */
[----:B------:R-:W-:Y:S02]  /*00b0*/  ULDC.U8 UR4, c[0x0][UR4+0x820] ;  /* 0x0002080004047abb */ /* 0x000fe40008000000 */
[----:B------:R-:W-:Y:S01]  /*00c0*/  ULEA UR6, UR4, UR6, 0x3 ;  /* 0x0000000604067291 */ /* 0x000fe2000f8e183f */
[----:B-1----:R-:W-:-:S06]  /*00d0*/  ISETP.GE.AND P1, PT, R2, 0x1, PT ;  /* 0x000000010200780c */ /* 0x002fcc0003f26270 */
[----:B------:R-:W-:Y:S02]  /*00e0*/  ULDC UR5, c[0x0][UR5+0x950] ;  /* 0x0002540005057abb */ /* 0x000fe40008000800 */
[----:B------:R-:W-:Y:S02]  /*00f0*/  IMAD R0, R2, UR5, RZ ;  /* 0x0000000502007c24 */ /* 0x000fe4000f8e02ff */
[----:B--2---:R-:W-:Y:S01]  /*0100*/  VIADD R9, R9, UR4 ;  /* 0x0000000409097c36 */ /* 0x004fe20008000000 */
[----:B------:R-:W-:Y:S02]  /*0110*/  ULDC UR5, c[0x0][UR6+0x610] ;  /* 0x0001840006057abb */ /* 0x000fe40008000800 */
[----:B------:R-:W-:Y:S01]  /*0120*/  IADD3 R2, -R0, UR5, RZ ;  /* 0x0000000500027c10 */ /* 0x000fe2000fffe1ff */
[----:B------:R-:W-:Y:S02]  /*0130*/  UMOV UR5, UR7 ;  /* 0x0000000700057c82 */ /* 0x000fe40008000000 */
[----:B------:R-:W-:Y:S01]  /*0140*/  ISETP.EQ.AND P2, PT, RZ, UR5, PT ;  /* 0x00000005ff007c0c */ /* 0x000fe2000bf42270 */
[----:B------:R-:W-:Y:S01]  /*0150*/  ULDC UR5, c[0x0][0xe80] ;  /* 0x0003a00000057ab9 */ /* 0x000fe20000000800 */
[----:B------:R-:W-:Y:S01]  /*0160*/  ISETP.LT.OR P1, PT, R2, 0x1, !P1 ;  /* 0x000000010200780c */ /* 0x000fe20004f21670 */
[----:B------:R-:W-:-:S10]  /*0170*/  IMAD.U32 R3, RZ, RZ, UR5 ;  /* 0x00000005ff037e24 */ /* 0x000fd4000f8e00ff */
[----:B------:R-:W-:Y:S05]  /*0180*/  @!P0 BRA P2, `(.L_x_0) ;  /* 0x0000000000348947 */ /* 0x000fea0001000000 */
[----:B------:R-:W0:Y:S08]  /*0190*/  LDC.64 R4, c[0x0][0xe70] ;  /* 0x00039c00ff047b82 */ /* 0x000e300000000a00 */
[----:B------:R-:W1:Y:S01]  /*01a0*/  LDC.64 R6, c[0x0][0xe78] ;  /* 0x00039e00ff067b82 */ /* 0x000e620000000a00 */
[----:B0-----:R-:W-:-:S06]  /*01b0*/  IMAD.WIDE R4, R9, 0x4, R4 ;  /* 0x0000000409047825 */ /* 0x001fcc00078e0204 */
[----:B------:R-:W2:Y:S01]  /*01c0*/  LDG.E R4, desc[UR10][R4.64] ;  /* 0x0000000a04047981 */ /* 0x000ea2000c1e1900 */
[----:B-1----:R-:W-:-:S06]  /*01d0*/  IMAD.WIDE R6, R9, 0x4, R6 ;  /* 0x0000000409067825 */ /* 0x002fcc00078e0206 */
[----:B------:R-:W3:Y:S01]  /*01e0*/  LDG.E R6, desc[UR10][R6.64] ;  /* 0x0000000a06067981 */ /* 0x000ee2000c1e1900 */
[----:B--2---:R-:W-:Y:S02]  /*01f0*/  FSETP.NEU.FTZ.AND P2, PT, R4, RZ, PT ;  /* 0x000000ff0400720b */ /* 0x004fe40003f5d000 */
[----:B---3--:R-:W-:-:S04]  /*0200*/  FSETP.NEU.FTZ.AND P0, PT, R6, RZ, PT ;  /* 0x000000ff0600720b */ /* 0x008fc80003f1d000 */
[----:B------:R-:W-:-:S13]  /*0210*/  PLOP3.LUT P0, PT, P2, P0, PT, 0x2a, 0x0 ;  /* 0x000000000000781c */ /* 0x000fda0001700572 */
[----:B------:R-:W0:Y:S01]  /*0220*/  @!P0 LDC R11, c[0x0][0xe80] ;  /* 0x0003a000ff0b8b82 */ /* 0x000e220000000800 */
[----:B------:R-:W1:Y:S02]  /*0230*/  @!P0 MUFU.RCP R9, R6 ;  /* 0x0000000600098308 */ /* 0x000e640000001000 */
[----:B-1----:R-:W-:-:S04]  /*0240*/  @!P0 FMUL.FTZ R8, R4, R9 ;  /* 0x0000000904088220 */ /* 0x002fc80000410000 */
[----:B0-----:R-:W-:-:S07]  /*0250*/  @!P0 FMUL.FTZ R3, R8, R11 ;  /* 0x0000000b08038220 */ /* 0x001fce0000410000 */
.L_x_0:
[----:B------:R-:W-:Y:S05]  /*0260*/  @P1 EXIT ;  /* 0x000000000000194d */ /* 0x000fea0003800000 */
[----:B------:R-:W0:Y:S01]  /*0270*/  S2R R22, SR_TID.X ;  /* 0x0000000000167919 */ /* 0x000e220000002100 */
[----:B------:R-:W1:Y:S01]  /*0280*/  LDC R4, c[0x0][0x210] ;  /* 0x00008400ff047b82 */ /* 0x000e620000000800 */
[----:B------:R-:W-:Y:S01]  /*0290*/  SHF.R.S32.HI R5, RZ, 0x1f, R0 ;  /* 0x0000001fff057819 */ /* 0x000fe20000011400 */
[----:B------:R-:W-:Y:S01]  /*02a0*/  ULDC.64 UR8, c[0x0][UR6+0x210] ;  /* 0x0000840006087abb */ /* 0x000fe20008000a00 */
[----:B------:R-:W-:Y:S01]  /*02b0*/  ULDC.64 UR6, c[0x0][UR6+0x410] ;  /* 0x0001040006067abb */ /* 0x000fe20008000a00 */
[----:B------:R-:W-:Y:S01]  /*02c0*/  ULDC UR5, c[0x0][0x0] ;  /* 0x0000000000057ab9 */ /* 0x000fe20000000800 */
[----:B------:R-:W-:-:S05]  /*02d0*/  UMOV UR4, URZ ;  /* 0x0000003f00047c82 */ /* 0x000fca0008000000 */
.L_x_1:
[----:B0-2---:R-:W-:-:S04]  /*02e0*/  VIADD R13, R22, UR4 ;  /* 0x00000004160d7c36 */ /* 0x005fc80008000000 */
[C---:B------:R-:W-:Y:S01]  /*02f0*/  VIADD R15, R13.reuse, UR5 ;  /* 0x000000050d0f7c36 */ /* 0x040fe20008000000 */
[----:B-1----:R-:W-:Y:S02]  /*0300*/  ISETP.GE.AND P0, PT, R13, R4, PT ;  /* 0x000000040d00720c */ /* 0x002fe40003f06270 */
[----:B------:R-:W-:Y:S01]  /*0310*/  IADD3 R11, P2, R0, R13, RZ ;  /* 0x0000000d000b7210 */ /* 0x000fe20007f5e0ff */
[----:B------:R-:W-:Y:S01]  /*0320*/  VIADD R25, R15, UR5 ;  /* 0x000000050f197c36 */ /* 0x000fe20008000000 */
[----:B------:R-:W-:Y:S02]  /*0330*/  ISETP.LT.AND P0, PT, R13, R2, !P0 ;  /* 0x000000020d00720c */ /* 0x000fe40004701270 */
[----:B------:R-:W-:Y:S01]  /*0340*/  ISETP.GE.AND P1, PT, R15, R4, PT ;  /* 0x000000040f00720c */ /* 0x000fe20003f26270 */
[----:B------:R-:W-:Y:S01]  /*0350*/  IMAD.SHL.U32 R10, R11, 0x2, RZ ;  /* 0x000000020b0a7824 */ /* 0x000fe200078e00ff */
[----:B------:R-:W-:Y:S02]  /*0360*/  LEA.HI.X.SX32 R12, R13, R5, 0x1, P2 ;  /* 0x000000050d0c7211 */ /* 0x000fe400010f0eff */
[----:B------:R-:W-:-:S02]  /*0370*/  ISETP.LT.AND P1, PT, R15, R2, !P1 ;  /* 0x000000020f00720c */ /* 0x000fc40004f21270 */
[----:B------:R-:W-:Y:S02]  /*0380*/  IADD3 R16, P2, R0, R15, RZ ;  /* 0x0000000f00107210 */ /* 0x000fe40007f5e0ff */
[----:B------:R-:W-:Y:S02]  /*0390*/  SHF.L.U64.HI R11, R11, 0x1, R12 ;  /* 0x000000010b0b7819 */ /* 0x000fe4000001020c */
[----:B------:R-:W-:Y:S01]  /*03a0*/  LEA.HI.X.SX32 R15, R15, R5, 0x1, P2 ;  /* 0x000000050f0f7211 */ /* 0x000fe200010f0eff */
[----:B------:R-:W-:Y:S01]  /*03b0*/  IMAD.SHL.U32 R19, R16, 0x2, RZ ;  /* 0x0000000210137824 */ /* 0x000fe200078e00ff */
[----:B------:R-:W-:Y:S02]  /*03c0*/  @P0 IADD3 R12, P3, R10, UR6, RZ ;  /* 0x000000060a0c0c10 */ /* 0x000fe4000ff7e0ff */
[----:B------:R-:W-:Y:S01]  /*03d0*/  IADD3 R18, P4, R0, R25, RZ ;  /* 0x0000001900127210 */ /* 0x000fe20007f9e0ff */
[----:B------:R-:W-:Y:S01]  /*03e0*/  VIADD R27, R25, UR5 ;  /* 0x00000005191b7c36 */ /* 0x000fe20008000000 */
[----:B------:R-:W-:-:S02]  /*03f0*/  @P0 IADD3.X R13, R11, UR7, RZ, P3, !PT ;  /* 0x000000070b0d0c10 */ /* 0x000fc40009ffe4ff */
[----:B------:R-:W-:Y:S02]  /*0400*/  ISETP.GE.AND P2, PT, R25, R4, PT ;  /* 0x000000041900720c */ /* 0x000fe40003f46270 */
[----:B------:R-:W-:Y:S01]  /*0410*/  SHF.L.U64.HI R16, R16, 0x1, R15 ;  /* 0x0000000110107819 */ /* 0x000fe2000001020f */
[----:B------:R0:W2:Y:S01]  /*0420*/  @P0 LDG.E.U16 R26, desc[UR10][R12.64] ;  /* 0x0000000a0c1a0981 */ /* 0x0000a2000c1e1500 */
[----:B------:R-:W-:Y:S02]  /*0430*/  @P1 IADD3 R14, P3, R19, UR6, RZ ;  /* 0x00000006130e1c10 */ /* 0x000fe4000ff7e0ff */
[C---:B------:R-:W-:Y:S02]  /*0440*/  LEA.HI.X.SX32 R17, R25.reuse, R5, 0x1, P4 ;  /* 0x0000000519117211 */ /* 0x040fe400020f0eff */
[----:B------:R-:W-:Y:S02]  /*0450*/  IADD3 R10, P4, R10, UR8, RZ ;  /* 0x000000080a0a7c10 */ /* 0x000fe4000ff9e0ff */
[----:B------:R-:W-:-:S02]  /*0460*/  ISETP.LT.AND P2, PT, R25, R2, !P2 ;  /* 0x000000021900720c */ /* 0x000fc40005741270 */
[----:B------:R-:W-:Y:S02]  /*0470*/  @P1 IADD3.X R15, R16, UR7, RZ, P3, !PT ;  /* 0x00000007100f1c10 */ /* 0x000fe40009ffe4ff */
[----:B------:R-:W-:Y:S02]  /*0480*/  ISETP.GE.AND P3, PT, R27, R4, PT ;  /* 0x000000041b00720c */ /* 0x000fe40003f66270 */
[----:B------:R-:W-:Y:S01]  /*0490*/  IADD3 R28, P5, R0, R27, RZ ;  /* 0x0000001b001c7210 */ /* 0x000fe20007fbe0ff */
[----:B------:R1:W3:Y:S01]  /*04a0*/  @P1 LDG.E.U16 R6, desc[UR10][R14.64] ;  /* 0x0000000a0e061981 */ /* 0x0002e2000c1e1500 */
[----:B------:R-:W-:Y:S02]  /*04b0*/  IADD3.X R11, R11, UR9, RZ, P4, !PT ;  /* 0x000000090b0b7c10 */ /* 0x000fe4000a7fe4ff */
[----:B------:R-:W-:Y:S02]  /*04c0*/  ISETP.LT.AND P3, PT, R27, R2, !P3 ;  /* 0x000000021b00720c */ /* 0x000fe40005f61270 */
[----:B0-----:R-:W-:Y:S01]  /*04d0*/  IADD3 R12, P4, R19, UR8, RZ ;  /* 0x00000008130c7c10 */ /* 0x001fe2000ff9e0ff */
[----:B------:R-:W4:Y:S01]  /*04e0*/  @P0 LDG.E.U16 R23, desc[UR10][R10.64] ;  /* 0x0000000a0a170981 */ /* 0x000f22000c1e1500 */
[C---:B------:R-:W-:Y:S01]  /*04f0*/  SHF.L.U64.HI R17, R18.reuse, 0x1, R17 ;  /* 0x0000000112117819 */ /* 0x040fe20000010211 */
[----:B------:R-:W-:Y:S01]  /*0500*/  IMAD.SHL.U32 R18, R18, 0x2, RZ ;  /* 0x0000000212127824 */ /* 0x000fe200078e00ff */
[----:B------:R-:W-:-:S02]  /*0510*/  LEA.HI.X.SX32 R27, R27, R5, 0x1, P5 ;  /* 0x000000051b1b7211 */ /* 0x000fc400028f0eff */
[----:B------:R-:W-:Y:S02]  /*0520*/  IADD3.X R13, R16, UR9, RZ, P4, !PT ;  /* 0x00000009100d7c10 */ /* 0x000fe4000a7fe4ff */
[C---:B------:R-:W-:Y:S01]  /*0530*/  SHF.L.U64.HI R19, R28.reuse, 0x1, R27 ;  /* 0x000000011c137819 */ /* 0x040fe2000001021b */
[----:B------:R-:W-:Y:S01]  /*0540*/  IMAD.SHL.U32 R28, R28, 0x2, RZ ;  /* 0x000000021c1c7824 */ /* 0x000fe200078e00ff */
[C---:B------:R-:W-:Y:S01]  /*0550*/  @P2 IADD3 R24, P6, R18.reuse, UR6, RZ ;  /* 0x0000000612182c10 */ /* 0x040fe2000ffde0ff */
[----:B------:R-:W5:Y:S01]  /*0560*/  @P1 LDG.E.U16 R21, desc[UR10][R12.64] ;  /* 0x0000000a0c151981 */ /* 0x000f62000c1e1500 */
[----:B-1----:R-:W-:Y:S02]  /*0570*/  IADD3 R14, P4, R18, UR8, RZ ;  /* 0x00000008120e7c10 */ /* 0x002fe4000ff9e0ff */
[----:B------:R-:W-:Y:S02]  /*0580*/  @P2 IADD3.X R25, R17, UR7, RZ, P6, !PT ;  /* 0x0000000711192c10 */ /* 0x000fe4000b7fe4ff */
[----:B------:R-:W-:-:S02]  /*0590*/  IADD3 R16, P5, R28, UR8, RZ ;  /* 0x000000081c107c10 */ /* 0x000fc4000ffbe0ff */
[----:B------:R-:W-:Y:S01]  /*05a0*/  @P3 IADD3 R18, P6, R28, UR6, RZ ;  /* 0x000000061c123c10 */ /* 0x000fe2000ffde0ff */
[----:B------:R2:W5:Y:S01]  /*05b0*/  @P2 LDG.E.U16 R7, desc[UR10][R24.64] ;  /* 0x0000000a18072981 */ /* 0x000562000c1e1500 */
[----:B------:R-:W-:Y:S02]  /*05c0*/  IADD3.X R15, R17, UR9, RZ, P4, !PT ;  /* 0x00000009110f7c10 */ /* 0x000fe4000a7fe4ff */
[C---:B------:R-:W-:Y:S02]  /*05d0*/  IADD3.X R17, R19.reuse, UR9, RZ, P5, !PT ;  /* 0x0000000913117c10 */ /* 0x040fe4000affe4ff */
[----:B------:R-:W-:Y:S01]  /*05e0*/  @P3 IADD3.X R19, R19, UR7, RZ, P6, !PT ;  /* 0x0000000713133c10 */ /* 0x000fe2000b7fe4ff */
[----:B------:R-:W5:Y:S04]  /*05f0*/  @P2 LDG.E.U16 R8, desc[UR10][R14.64] ;  /* 0x0000000a0e082981 */ /* 0x000f68000c1e1500 */
[----:B------:R-:W5:Y:S04]  /*0600*/  @P3 LDG.E.U16 R9, desc[UR10][R16.64] ;  /* 0x0000000a10093981 */ /* 0x000f68000c1e1500 */
[----:B------:R-:W5:Y:S01]  /*0610*/  @P3 LDG.E.U16 R20, desc[UR10][R18.64] ;  /* 0x0000000a12143981 */ /* 0x000f62000c1e1500 */
[----:B------:R-:W-:Y:S01]  /*0620*/  ULEA UR4, UR5, UR4, 0x2 ;  /* 0x0000000405047291 */ /* 0x000fe2000f8e103f */
[----:B--2---:R-:W-:-:S02]  /*0630*/  HADD2.F32 R24, -RZ, R26.H0_H0 ;  /* 0x2000001aff187230 */ /* 0x004fc40000004100 */
[----:B----4-:R-:W-:-:S05]  /*0640*/  HADD2.F32 R23, -RZ, R23.H0_H0 ;  /* 0x20000017ff177230 */ /* 0x010fca0000004100 */
[----:B------:R-:W-:Y:S01]  /*0650*/  FFMA.FTZ R23, R24, -R3, R23 ;  /* 0x8000000318177223 */ /* 0x000fe20000010017 */
[----:B---3--:R-:W-:Y:S02]  /*0660*/  HADD2.F32 R24, -RZ, R6.H0_H0 ;  /* 0x20000006ff187230 */ /* 0x008fe40000004100 */
[----:B-----5:R-:W-:-:S05]  /*0670*/  HADD2.F32 R21, -RZ, R21.H0_H0 ;  /* 0x20000015ff157230 */ /* 0x020fca0000004100 */
[----:B------:R-:W-:-:S05]  /*0680*/  FFMA.FTZ R24, R24, -R3, R21 ;  /* 0x8000000318187223 */ /* 0x000fca0000010015 */
[----:B------:R-:W-:Y:S01]  /*0690*/  F2FP.F16.F32.PACK_AB R23, R24, R23 ;  /* 0x000000171817723e */ /* 0x000fe200000000ff */
[----:B------:R-:W-:-:S03]  /*06a0*/  HADD2.F32 R25, -RZ, R8.H0_H0 ;  /* 0x20000008ff197230 */ /* 0x000fc60000004100 */
[----:B------:R-:W-:Y:S01]  /*06b0*/  PRMT R21, R23, 0x7632, R21 ;  /* 0x0000763217157816 */ /* 0x000fe20000000015 */
[----:B------:R-:W-:Y:S02]  /*06c0*/  HADD2.F32 R8, -RZ, R7.H0_H0 ;  /* 0x20000007ff087230 */ /* 0x000fe40000004100 */
[----:B------:R-:W-:Y:S02]  /*06d0*/  HADD2.F32 R9, -RZ, R9.H0_H0 ;  /* 0x20000009ff097230 */ /* 0x000fe40000004100 */
[----:B------:R-:W-:Y:S02]  /*06e0*/  HADD2.F32 R28, -RZ, R20.H0_H0 ;  /* 0x20000014ff1c7230 */ /* 0x000fe40000004100 */
[-C--:B------:R-:W-:Y:S01]  /*06f0*/  FFMA.FTZ R8, R8, -R3.reuse, R25 ;  /* 0x8000000308087223 */ /* 0x080fe20000010019 */
[----:B------:R2:W-:Y:S01]  /*0700*/  @P0 STG.E.U16 desc[UR10][R10.64], R23 ;  /* 0x000000170a000986 */ /* 0x0005e2000c10150a */
[----:B------:R-:W-:Y:S01]  /*0710*/  ISETP.LE.AND P0, PT, R4, UR4, PT ;  /* 0x0000000404007c0c */ /* 0x000fe2000bf03270 */
[----:B------:R-:W-:-:S02]  /*0720*/  FFMA.FTZ R9, R28, -R3, R9 ;  /* 0x800000031c097223 */ /* 0x000fc40000010009 */
[----:B------:R2:W-:Y:S01]  /*0730*/  @P1 STG.E.U16 desc[UR10][R12.64], R21 ;  /* 0x000000150c001986 */ /* 0x0005e2000c10150a */
[----:B------:R-:W-:Y:S02]  /*0740*/  ISETP.GT.AND P1, PT, R2, UR4, PT ;  /* 0x0000000402007c0c */ /* 0x000fe4000bf24270 */
[----:B------:R-:W-:-:S04]  /*0750*/  F2FP.F16.F32.PACK_AB R8, R9, R8 ;  /* 0x000000080908723e */ /* 0x000fc800000000ff */
[----:B------:R-:W-:Y:S01]  /*0760*/  PRMT R9, R8, 0x7632, R9 ;  /* 0x0000763208097816 */ /* 0x000fe20000000009 */
[----:B------:R2:W-:Y:S04]  /*0770*/  @P2 STG.E.U16 desc[UR10][R14.64], R8 ;  /* 0x000000080e002986 */ /* 0x0005e8000c10150a */
[----:B------:R2:W-:Y:S02]  /*0780*/  @P3 STG.E.U16 desc[UR10][R16.64], R9 ;  /* 0x0000000910003986 */ /* 0x0005e4000c10150a */
[----:B------:R-:W-:Y:S05]  /*0790*/  @!P0 BRA P1, `(.L_x_1) ;  /* 0xfffffff800d08947 */ /* 0x000fea000083ffff */
[----:B------:R-:W-:Y:S05]  /*07a0*/  EXIT ;  /* 0x000000000000794d */ /* 0x000fea0003800000 */
.L_x_2:
[----:B------:R-:W-:-:S00]  /*07b0*/  BRA `(.L_x_2) ;  /* 0xfffffffc00fc7947 */ /* 0x000fc0000383ffff */
[----:B------:R-:W-:-:S00]  /*07c0*/  NOP ;  /* 0x0000000000007918 */ /* 0x000fc00000000000 */
        /* <DEDUP_REMOVED lines=11> */
.L_x_12:


//--------------------- .text._Z25multi_tensor_apply_kernelI18TensorListMetadataILi2EE17LAMBStage2FunctorIN3c104HalfEfEJPfS6_ffbEEvlPViT_T0_DpT1_ --------------------------
	.section	.text._Z25multi_tensor_apply_kernelI18TensorListMetadataILi2EE17LAMBStage2FunctorIN3c104HalfEfEJPfS6_ffbEEvlPViT_T0_DpT1_,"ax",@progbits
	.align	128
        .global         _Z25multi_tensor_apply_kernelI18TensorListMetadataILi2EE17LAMBStage2FunctorIN3c104HalfEfEJPfS6_ffbEEvlPViT_T0_DpT1_
        .type           _Z25multi_tensor_apply_kernelI18TensorListMetadataILi2EE17LAMBStage2FunctorIN3c104HalfEfEJPfS6_ffbEEvlPViT_T0_DpT1_,@function
        .size           _Z25multi_tensor_apply_kernelI18TensorListMetadataILi2EE17LAMBStage2FunctorIN3c104HalfEfEJPfS6_ffbEEvlPViT_T0_DpT1_,(.L_x_13 - _Z25multi_tensor_apply_kernelI18TensorListMetadataILi2EE17LAMBStage2FunctorIN3c104HalfEfEJPfS6_ffbEEvlPViT_T0_DpT1_)
        .other          _Z25multi_tensor_apply_kernelI18TensorListMetadataILi2EE17LAMBStage2FunctorIN3c104HalfEfEJPfS6_ffbEEvlPViT_T0_DpT1_,@"STO_CUDA_ENTRY STV_DEFAULT"
_Z25multi_tensor_apply_kernelI18TensorListMetadataILi2EE17LAMBStage2FunctorIN3c104HalfEfEJPfS6_ffbEEvlPViT_T0_DpT1_:
.text._Z25multi_tensor_apply_kernelI18TensorListMetadataILi2EE17LAMBStage2FunctorIN3c104HalfEfEJPfS6_ffbEEvlPViT_T0_DpT1_:
        /* <DEDUP_REMOVED lines=38> */
.L_x_3:
[----:B------:R-:W-:Y:S05]  /*0260*/  @P1 EXIT ;  /* 0x000000000000194d */ /* 0x000fea0003800000 */
[----:B------:R-:W0:Y:S01]  /*0270*/  S2R R22, SR_TID.X ;  /* 0x0000000000167919 */ /* 0x000e220000002100 */
[----:B------:R-:W-:Y:S01]  /*0280*/  SHF.R.S32.HI R4, RZ, 0x1f, R0 ;  /* 0x0000001fff047819 */ /* 0x000fe20000011400 */
[----:B------:R-:W-:Y:S01]  /*0290*/  ULDC.64 UR8, c[0x0][UR6+0x210] ;  /* 0x0000840006087abb */ /* 0x000fe20008000a00 */
[----:B------:R-:W-:Y:S01]  /*02a0*/  ULDC.64 UR6, c[0x0][UR6+0x410] ;  /* 0x0001040006067abb */ /* 0x000fe20008000a00 */
[----:B------:R-:W-:Y:S01]  /*02b0*/  ULDC UR5, c[0x0][0x0] ;  /* 0x0000000000057ab9 */ /* 0x000fe20000000800 */
[----:B------:R-:W-:-:S05]  /*02c0*/  UMOV UR4, URZ ;  /* 0x0000003f00047c82 */ /* 0x000fca0008000000 */
.L_x_4:
[----:B-1----:R-:W1:Y:S01]  /*02d0*/  LDC R11, c[0x0][0x210] ;  /* 0x00008400ff0b7b82 */ /* 0x002e620000000800 */
[----:B0-----:R-:W-:-:S04]  /*02e0*/  VIADD R13, R22, UR4 ;  /* 0x00000004160d7c36 */ /* 0x001fc80008000000 */
[C---:B------:R-:W-:Y:S01]  /*02f0*/  VIADD R19, R13.reuse, UR5 ;  /* 0x000000050d137c36 */ /* 0x040fe20008000000 */
[----:B------:R-:W-:Y:S02]  /*0300*/  IADD3 R15, P2, R0, R13, RZ ;  /* 0x0000000d000f7210 */ /* 0x000fe40007f5e0ff */
[-C--:B-1----:R-:W-:Y:S02]  /*0310*/  ISETP.GE.AND P0, PT, R13, R11.reuse, PT ;  /* 0x0000000b0d00720c */ /* 0x082fe40003f06270 */
[----:B------:R-:W-:Y:S02]  /*0320*/  ISETP.GE.AND P1, PT, R19, R11, PT ;  /* 0x0000000b1300720c */ /* 0x000fe40003f26270 */
[----:B------:R-:W-:Y:S01]  /*0330*/  ISETP.LT.AND P0, PT, R13, R2, !P0 ;  /* 0x000000020d00720c */ /* 0x000fe20004701270 */
[----:B------:R-:W-:Y:S01]  /*0340*/  VIADD R21, R19, UR5 ;  /* 0x0000000513157c36 */ /* 0x000fe20008000000 */
[----:B------:R-:W-:Y:S02]  /*0350*/  LEA.HI.X.SX32 R20, R13, R4, 0x1, P2 ;  /* 0x000000040d147211 */ /* 0x000fe400010f0eff */
[----:B------:R-:W-:-:S02]  /*0360*/  ISETP.LT.AND P1, PT, R19, R2, !P1 ;  /* 0x000000021300720c */ /* 0x000fc40004f21270 */
[----:B------:R-:W-:Y:S02]  /*0370*/  LEA R14, P2, R15, UR8, 0x1 ;  /* 0x000000080f0e7c11 */ /* 0x000fe4000f8408ff */
[----:B------:R-:W-:-:S05]  /*0380*/  IADD3 R18, P4, R0, R19, RZ ;  /* 0x0000001300127210 */ /* 0x000fca0007f9e0ff */
[----:B------:R-:W-:Y:S01]  /*0390*/  @P0 LEA R16, P3, R15, UR6, 0x2 ;  /* 0x000000060f100c11 */ /* 0x000fe2000f8610ff */
[----:B------:R-:W-:Y:S01]  /*03a0*/  VIADD R29, R21, UR5 ;  /* 0x00000005151d7c36 */ /* 0x000fe20008000000 */
[----:B------:R-:W-:Y:S02]  /*03b0*/  LEA.HI.X.SX32 R27, R19, R4, 0x1, P4 ;  /* 0x00000004131b7211 */ /* 0x000fe400020f0eff */
[C-C-:B------:R-:W-:Y:S02]  /*03c0*/  @P0 LEA.HI.X R17, R15.reuse, UR7, R20.reuse, 0x2, P3 ;  /* 0x000000070f110c11 */ /* 0x140fe400098f1414 */
[----:B------:R-:W-:Y:S02]  /*03d0*/  LEA.HI.X R15, R15, UR9, R20, 0x1, P2 ;  /* 0x000000090f0f7c11 */ /* 0x000fe400090f0c14 */
[----:B------:R-:W-:Y:S01]  /*03e0*/  ISETP.GE.AND P2, PT, R21, R11, PT ;  /* 0x0000000b1500720c */ /* 0x000fe20003f46270 */
[----:B------:R-:W2:Y:S01]  /*03f0*/  @P0 LDG.E R5, desc[UR10][R16.64] ;  /* 0x0000000a10050981 */ /* 0x000ea2000c1e1900 */
[----:B------:R-:W-:-:S02]  /*0400*/  @P1 LEA R12, P4, R18, UR6, 0x2 ;  /* 0x00000006120c1c11 */ /* 0x000fc4000f8810ff */
[-C--:B------:R-:W-:Y:S01]  /*0410*/  ISETP.LT.AND P2, PT, R21, R2.reuse, !P2 ;  /* 0x000000021500720c */ /* 0x080fe20005741270 */
[----:B------:R-:W3:Y:S01]  /*0420*/  @P0 LDG.E.U16 R23, desc[UR10][R14.64] ;  /* 0x0000000a0e170981 */ /* 0x000ee2000c1e1500 */
[C---:B------:R-:W-:Y:S02]  /*0430*/  ISETP.GE.AND P3, PT, R29.reuse, R11, PT ;  /* 0x0000000b1d00720c */ /* 0x040fe40003f66270 */
[----:B------:R-:W-:Y:S02]  /*0440*/  @P1 LEA.HI.X R13, R18, UR7, R27, 0x2, P4 ;  /* 0x00000007120d1c11 */ /* 0x000fe4000a0f141b */
[----:B------:R-:W-:Y:S02]  /*0450*/  IADD3 R19, P4, R0, R21, RZ ;  /* 0x0000001500137210 */ /* 0x000fe40007f9e0ff */
[----:B------:R-:W-:Y:S01]  /*0460*/  ISETP.LT.AND P3, PT, R29, R2, !P3 ;  /* 0x000000021d00720c */ /* 0x000fe20005f61270 */
[----:B------:R0:W2:Y:S01]  /*0470*/  @P1 LDG.E R6, desc[UR10][R12.64] ;  /* 0x0000000a0c061981 */ /* 0x0000a2000c1e1900 */
[----:B------:R-:W-:-:S03]  /*0480*/  LEA.HI.X.SX32 R28, R21, R4, 0x1, P4 ;  /* 0x00000004151c7211 */ /* 0x000fc600020f0eff */
[----:B------:R-:W-:-:S04]  /*0490*/  @P2 LEA R20, P5, R19, UR6, 0x2 ;  /* 0x0000000613142c11 */ /* 0x000fc8000f8a10ff */
[C---:B------:R-:W-:Y:S02]  /*04a0*/  @P2 LEA.HI.X R21, R19.reuse, UR7, R28, 0x2, P5 ;  /* 0x0000000713152c11 */ /* 0x040fe4000a8f141c */
[----:B0-----:R-:W-:Y:S02]  /*04b0*/  LEA R12, P4, R18, UR8, 0x1 ;  /* 0x00000008120c7c11 */ /* 0x001fe4000f8808ff */
[----:B------:R-:W-:Y:S01]  /*04c0*/  IADD3 R24, P5, R0, R29, RZ ;  /* 0x0000001d00187210 */ /* 0x000fe20007fbe0ff */
[----:B------:R0:W4:Y:S01]  /*04d0*/  @P2 LDG.E R8, desc[UR10][R20.64] ;  /* 0x0000000a14082981 */ /* 0x000122000c1e1900 */
[----:B------:R-:W-:Y:S02]  /*04e0*/  LEA.HI.X R13, R18, UR9, R27, 0x1, P4 ;  /* 0x00000009120d7c11 */ /* 0x000fe4000a0f0c1b */
[----:B------:R-:W-:Y:S02]  /*04f0*/  LEA R16, P4, R19, UR8, 0x1 ;  /* 0x0000000813107c11 */ /* 0x000fe4000f8808ff */
[----:B------:R-:W-:Y:S01]  /*0500*/  LEA.HI.X.SX32 R27, R29, R4, 0x1, P5 ;  /* 0x000000041d1b7211 */ /* 0x000fe200028f0eff */
[----:B------:R-:W5:Y:S01]  /*0510*/  @P1 LDG.E.U16 R25, desc[UR10][R12.64] ;  /* 0x0000000a0c191981 */ /* 0x000f62000c1e1500 */
[----:B------:R-:W-:-:S02]  /*0520*/  @P3 LEA R18, P5, R24, UR6, 0x2 ;  /* 0x0000000618123c11 */ /* 0x000fc4000f8a10ff */
[----:B------:R-:W-:Y:S02]  /*0530*/  LEA.HI.X R17, R19, UR9, R28, 0x1, P4 ;  /* 0x0000000913117c11 */ /* 0x000fe4000a0f0c1c */
[C-C-:B------:R-:W-:Y:S02]  /*0540*/  @P3 LEA.HI.X R19, R24.reuse, UR7, R27.reuse, 0x2, P5 ;  /* 0x0000000718133c11 */ /* 0x140fe4000a8f141b */
[C---:B0-----:R-:W-:Y:S01]  /*0550*/  LEA R20, P4, R24.reuse, UR8, 0x1 ;  /* 0x0000000818147c11 */ /* 0x041fe2000f8808ff */
[----:B------:R-:W4:Y:S03]  /*0560*/  @P2 LDG.E.U16 R7, desc[UR10][R16.64] ;  /* 0x0000000a10072981 */ /* 0x000f26000c1e1500 */
[----:B------:R-:W-:Y:S01]  /*0570*/  LEA.HI.X R21, R24, UR9, R27, 0x1, P4 ;  /* 0x0000000918157c11 */ /* 0x000fe2000a0f0c1b */
[----:B------:R-:W4:Y:S04]  /*0580*/  @P3 LDG.E R9, desc[UR10][R18.64] ;  /* 0x0000000a12093981 */ /* 0x000f28000c1e1900 */
[----:B------:R-:W4:Y:S01]  /*0590*/  @P3 LDG.E.U16 R10, desc[UR10][R20.64] ;  /* 0x0000000a140a3981 */ /* 0x000f22000c1e1500 */
[----:B------:R-:W-:Y:S01]  /*05a0*/  ULEA UR4, UR5, UR4, 0x2 ;  /* 0x0000000405047291 */ /* 0x000fe2000f8e103f */
[----:B---3--:R-:W-:Y:S01]  /*05b0*/  HADD2.F32 R23, -RZ, R23.H0_H0 ;  /* 0x20000017ff177230 */ /* 0x008fe20000004100 */
[----:B--2---:R-:W-:-:S05]  /*05c0*/  F2FP.F16.F32.PACK_AB R26, R6, R5 ;  /* 0x00000005061a723e */ /* 0x004fca00000000ff */
[----:B------:R-:W-:-:S05]  /*05d0*/  HADD2.F32 R28, -RZ, R26.H0_H0 ;  /* 0x2000001aff1c7230 */ /* 0x000fca0000004100 */
[----:B------:R-:W-:Y:S01]  /*05e0*/  FFMA.FTZ R23, R28, -R3, R23 ;  /* 0x800000031c177223 */ /* 0x000fe20000010017 */
[----:B------:R-:W-:Y:S02]  /*05f0*/  HADD2.F32 R28, -RZ, R26.H1_H1 ;  /* 0x3000001aff1c7230 */ /* 0x000fe40000004100 */
[----:B-----5:R-:W-:-:S05]  /*0600*/  HADD2.F32 R25, -RZ, R25.H0_H0 ;  /* 0x20000019ff197230 */ /* 0x020fca0000004100 */
[----:B------:R-:W-:Y:S01]  /*0610*/  FFMA.FTZ R28, R28, -R3, R25 ;  /* 0x800000031c1c7223 */ /* 0x000fe20000010019 */
[----:B----4-:R-:W-:-:S04]  /*0620*/  F2FP.F16.F32.PACK_AB R19, R9, R8 ;  /* 0x000000080913723e */ /* 0x010fc800000000ff */
[----:B------:R-:W-:Y:S01]  /*0630*/  F2FP.F16.F32.PACK_AB R23, R28, R23 ;  /* 0x000000171c17723e */ /* 0x000fe200000000ff */
[----:B------:R-:W-:Y:S02]  /*0640*/  HADD2.F32 R7, -RZ, R7.H0_H0 ;  /* 0x20000007ff077230 */ /* 0x000fe40000004100 */
[--C-:B------:R-:W-:Y:S02]  /*0650*/  HADD2.F32 R26, -RZ, R19.reuse.H0_H0 ;  /* 0x20000013ff1a7230 */ /* 0x100fe40000004100 */
[----:B------:R-:W-:Y:S01]  /*0660*/  HADD2.F32 R24, -RZ, R19.H1_H1 ;  /* 0x30000013ff187230 */ /* 0x000fe20000004100 */
[----:B------:R-:W-:Y:S01]  /*0670*/  PRMT R25, R23, 0x7632, R25 ;  /* 0x0000763217197816 */ /* 0x000fe20000000019 */
        /* <DEDUP_REMOVED lines=13> */
.L_x_5:
        /* <DEDUP_REMOVED lines=11> */
.L_x_13:


//--------------------- .text._Z25multi_tensor_apply_kernelI18TensorListMetadataILi2EE17LAMBStage2FunctorIfN3c104HalfEEJPfS6_ffbEEvlPViT_T0_DpT1_ --------------------------
	.section	.text._Z25multi_tensor_apply_kernelI18TensorListMetadataILi2EE17LAMBStage2FunctorIfN3c104HalfEEJPfS6_ffbEEvlPViT_T0_DpT1_,"ax",@progbits
	.align	128
        .global         _Z25multi_tensor_apply_kernelI18TensorListMetadataILi2EE17LAMBStage2FunctorIfN3c104HalfEEJPfS6_ffbEEvlPViT_T0_DpT1_
        .type           _Z25multi_tensor_apply_kernelI18TensorListMetadataILi2EE17LAMBStage2FunctorIfN3c104HalfEEJPfS6_ffbEEvlPViT_T0_DpT1_,@function
        .size           _Z25multi_tensor_apply_kernelI18TensorListMetadataILi2EE17LAMBStage2FunctorIfN3c104HalfEEJPfS6_ffbEEvlPViT_T0_DpT1_,(.L_x_14 - _Z25multi_tensor_apply_kernelI18TensorListMetadataILi2EE17LAMBStage2FunctorIfN3c104HalfEEJPfS6_ffbEEvlPViT_T0_DpT1_)
        .other          _Z25multi_tensor_apply_kernelI18TensorListMetadataILi2EE17LAMBStage2FunctorIfN3c104HalfEEJPfS6_ffbEEvlPViT_T0_DpT1_,@"STO_CUDA_ENTRY STV_DEFAULT"
_Z25multi_tensor_apply_kernelI18TensorListMetadataILi2EE17LAMBStage2FunctorIfN3c104HalfEEJPfS6_ffbEEvlPViT_T0_DpT1_:
.text._Z25multi_tensor_apply_kernelI18TensorListMetadataILi2EE17LAMBStage2FunctorIfN3c104HalfEEJPfS6_ffbEEvlPViT_T0_DpT1_:
        /* <DEDUP_REMOVED lines=38> */
.L_x_6:
        /* <DEDUP_REMOVED lines=8> */
.L_x_7:
[----:B0-2---:R-:W-:-:S04]  /*02e0*/  VIADD R13, R4, UR4 ;  /* 0x00000004040d7c36 */ /* 0x005fc80008000000 */
[C---:B------:R-:W-:Y:S01]  /*02f0*/  VIADD R15, R13.reuse, UR5 ;  /* 0x000000050d0f7c36 */ /* 0x040fe20008000000 */
[----:B-1----:R-:W-:Y:S02]  /*0300*/  ISETP.GE.AND P0, PT, R13, R5, PT ;  /* 0x000000050d00720c */ /* 0x002fe40003f06270 */
[----:B------:R-:W-:Y:S01]  /*0310*/  IADD3 R11, P2, R0, R13, RZ ;  /* 0x0000000d000b7210 */ /* 0x000fe20007f5e0ff */
[C---:B------:R-:W-:Y:S01]  /*0320*/  VIADD R23, R15.reuse, UR5 ;  /* 0x000000050f177c36 */ /* 0x040fe20008000000 */
[----:B------:R-:W-:Y:S02]  /*0330*/  ISETP.GE.AND P1, PT, R15, R5, PT ;  /* 0x000000050f00720c */ /* 0x000fe40003f26270 */
[-C--:B------:R-:W-:Y:S01]  /*0340*/  ISETP.LT.AND P0, PT, R13, R2.reuse, !P0 ;  /* 0x000000020d00720c */ /* 0x080fe20004701270 */
[----:B------:R-:W-:Y:S01]  /*0350*/  VIADD R17, R23, UR5 ;  /* 0x0000000517117c36 */ /* 0x000fe20008000000 */
[----:B------:R-:W-:Y:S02]  /*0360*/  ISETP.LT.AND P1, PT, R15, R2, !P1 ;  /* 0x000000020f00720c */ /* 0x000fe40004f21270 */
[----:B------:R-:W-:-:S02]  /*0370*/  LEA.HI.X.SX32 R14, R13, R6, 0x1, P2 ;  /* 0x000000060d0e7211 */ /* 0x000fc400010f0eff */
[----:B------:R-:W-:Y:S02]  /*0380*/  IADD3 R13, P4, R0, R15, RZ ;  /* 0x0000000f000d7210 */ /* 0x000fe40007f9e0ff */
[----:B------:R-:W-:Y:S02]  /*0390*/  ISETP.GE.AND P2, PT, R23, R5, PT ;  /* 0x000000051700720c */ /* 0x000fe40003f46270 */
[----:B------:R-:W-:Y:S02]  /*03a0*/  LEA.HI.X.SX32 R16, R15, R6, 0x1, P4 ;  /* 0x000000060f107211 */ /* 0x000fe400020f0eff */
[----:B------:R-:W-:Y:S02]  /*03b0*/  ISETP.LT.AND P2, PT, R23, R2, !P2 ;  /* 0x000000021700720c */ /* 0x000fe40005741270 */
[----:B------:R-:W-:Y:S02]  /*03c0*/  @P0 LEA R28, P3, R11, UR6, 0x1 ;  /* 0x000000060b1c0c11 */ /* 0x000fe4000f8608ff */
[----:B------:R-:W-:-:S02]  /*03d0*/  @P1 LEA R18, P4, R13, UR6, 0x1 ;  /* 0x000000060d121c11 */ /* 0x000fc4000f8808ff */
[----:B------:R-:W-:Y:S02]  /*03e0*/  @P0 LEA.HI.X R29, R11, UR7, R14, 0x1, P3 ;  /* 0x000000070b1d0c11 */ /* 0x000fe400098f0c0e */
[----:B------:R-:W-:Y:S02]  /*03f0*/  ISETP.GE.AND P3, PT, R17, R5, PT ;  /* 0x000000051100720c */ /* 0x000fe40003f66270 */
[----:B------:R-:W-:Y:S01]  /*0400*/  @P1 LEA.HI.X R19, R13, UR7, R16, 0x1, P4 ;  /* 0x000000070d131c11 */ /* 0x000fe2000a0f0c10 */
[----:B------:R0:W2:Y:S01]  /*0410*/  @P0 LDG.E.U16 R7, desc[UR10][R28.64] ;  /* 0x0000000a1c070981 */ /* 0x0000a2000c1e1500 */
[----:B------:R-:W-:Y:S02]  /*0420*/  IADD3 R15, P5, R0, R23, RZ ;  /* 0x00000017000f7210 */ /* 0x000fe40007fbe0ff */
[----:B------:R-:W-:Y:S01]  /*0430*/  LEA R10, P4, R11, UR8, 0x2 ;  /* 0x000000080b0a7c11 */ /* 0x000fe2000f8810ff */
[----:B------:R1:W3:Y:S01]  /*0440*/  @P1 LDG.E.U16 R8, desc[UR10][R18.64] ;  /* 0x0000000a12081981 */ /* 0x0002e2000c1e1500 */
[----:B------:R-:W-:-:S02]  /*0450*/  ISETP.LT.AND P3, PT, R17, R2, !P3 ;  /* 0x000000021100720c */ /* 0x000fc40005f61270 */
[----:B------:R-:W-:Y:S02]  /*0460*/  LEA.HI.X R11, R11, UR9, R14, 0x2, P4 ;  /* 0x000000090b0b7c11 */ /* 0x000fe4000a0f140e */
[----:B------:R-:W-:Y:S02]  /*0470*/  @P2 LEA R22, P6, R15, UR6, 0x1 ;  /* 0x000000060f162c11 */ /* 0x000fe4000f8c08ff */
[----:B0-----:R-:W-:Y:S01]  /*0480*/  LEA.HI.X.SX32 R28, R23, R6, 0x1, P5 ;  /* 0x00000006171c7211 */ /* 0x001fe200028f0eff */
[----:B------:R-:W4:Y:S01]  /*0490*/  @P0 LDG.E R26, desc[UR10][R10.64] ;  /* 0x0000000a0a1a0981 */ /* 0x000f22000c1e1900 */
[----:B------:R-:W-:-:S04]  /*04a0*/  LEA R12, P5, R13, UR8, 0x2 ;  /* 0x000000080d0c7c11 */ /* 0x000fc8000f8a10ff */
[----:B------:R-:W-:Y:S02]  /*04b0*/  LEA.HI.X R13, R13, UR9, R16, 0x2, P5 ;  /* 0x000000090d0d7c11 */ /* 0x000fe4000a8f1410 */
[----:B------:R-:W-:Y:S02]  /*04c0*/  IADD3 R27, P5, R0, R17, RZ ;  /* 0x00000011001b7210 */ /* 0x000fe40007fbe0ff */
[----:B------:R-:W-:Y:S01]  /*04d0*/  @P2 LEA.HI.X R23, R15, UR7, R28, 0x1, P6 ;  /* 0x000000070f172c11 */ /* 0x000fe2000b0f0c1c */
[----:B------:R-:W5:Y:S01]  /*04e0*/  @P1 LDG.E R20, desc[UR10][R12.64] ;  /* 0x0000000a0c141981 */ /* 0x000f62000c1e1900 */
[----:B------:R-:W-:Y:S02]  /*04f0*/  LEA.HI.X.SX32 R29, R17, R6, 0x1, P5 ;  /* 0x00000006111d7211 */ /* 0x000fe400028f0eff */
[----:B------:R-:W-:Y:S01]  /*0500*/  @P3 LEA R16, P6, R27, UR6, 0x1 ;  /* 0x000000061b103c11 */ /* 0x000fe2000f8c08ff */
[----:B------:R2:W5:Y:S01]  /*0510*/  @P2 LDG.E.U16 R9, desc[UR10][R22.64] ;  /* 0x0000000a16092981 */ /* 0x000562000c1e1500 */
[----:B------:R-:W-:-:S02]  /*0520*/  LEA R14, P4, R15, UR8, 0x2 ;  /* 0x000000080f0e7c11 */ /* 0x000fc4000f8810ff */
[C-C-:B------:R-:W-:Y:S02]  /*0530*/  @P3 LEA.HI.X R17, R27.reuse, UR7, R29.reuse, 0x1, P6 ;  /* 0x000000071b113c11 */ /* 0x140fe4000b0f0c1d */
[----:B-1----:R-:W-:Y:S02]  /*0540*/  LEA R18, P5, R27, UR8, 0x2 ;  /* 0x000000081b127c11 */ /* 0x002fe4000f8a10ff */
[----:B------:R-:W-:Y:S01]  /*0550*/  LEA.HI.X R15, R15, UR9, R28, 0x2, P4 ;  /* 0x000000090f0f7c11 */ /* 0x000fe2000a0f141c */
[----:B------:R-:W5:Y:S01]  /*0560*/  @P3 LDG.E.U16 R21, desc[UR10][R16.64] ;  /* 0x0000000a10153981 */ /* 0x000f62000c1e1500 */
[----:B------:R-:W-:-:S03]  /*0570*/  LEA.HI.X R19, R27, UR9, R29, 0x2, P5 ;  /* 0x000000091b137c11 */ /* 0x000fc6000a8f141d */
[----:B------:R-:W5:Y:S04]  /*0580*/  @P2 LDG.E R24, desc[UR10][R14.64] ;  /* 0x0000000a0e182981 */ /* 0x000f68000c1e1900 */
[----:B------:R-:W5:Y:S01]  /*0590*/  @P3 LDG.E R25, desc[UR10][R18.64] ;  /* 0x0000000a12193981 */ /* 0x000f62000c1e1900 */
[----:B------:R-:W-:Y:S01]  /*05a0*/  ULEA UR4, UR5, UR4, 0x2 ;  /* 0x0000000405047291 */ /* 0x000fe2000f8e103f */
[----:B--2---:R-:W-:-:S05]  /*05b0*/  HADD2.F32 R23, -RZ, R7.H0_H0 ;  /* 0x20000007ff177230 */ /* 0x004fca0000004100 */
[----:B----4-:R-:W-:Y:S01]  /*05c0*/  FFMA.FTZ R26, R23, -R3, R26 ;  /* 0x80000003171a7223 */ /* 0x010fe2000001001a */
[----:B---3--:R-:W-:-:S04]  /*05d0*/  HADD2.F32 R23, -RZ, R8.H0_H0 ;  /* 0x20000008ff177230 */ /* 0x008fc80000004100 */
[----:B------:R2:W-:Y:S01]  /*05e0*/  @P0 STG.E desc[UR10][R10.64], R26 ;  /* 0x0000001a0a000986 */ /* 0x0005e2000c10190a */
[----:B-----5:R-:W-:Y:S01]  /*05f0*/  FFMA.FTZ R20, R23, -R3, R20 ;  /* 0x8000000317147223 */ /* 0x020fe20000010014 */
[----:B------:R-:W-:-:S04]  /*0600*/  ISETP.LE.AND P0, PT, R5, UR4, PT ;  /* 0x0000000405007c0c */ /* 0x000fc8000bf03270 */
[----:B------:R2:W-:Y:S01]  /*0610*/  @P1 STG.E desc[UR10][R12.64], R20 ;  /* 0x000000140c001986 */ /* 0x0005e2000c10190a */
[----:B------:R-:W-:Y:S01]  /*0620*/  ISETP.GT.AND P1, PT, R2, UR4, PT ;  /* 0x0000000402007c0c */ /* 0x000fe2000bf24270 */
[----:B------:R-:W-:Y:S02]  /*0630*/  HADD2.F32 R27, -RZ, R9.H0_H0 ;  /* 0x20000009ff1b7230 */ /* 0x000fe40000004100 */
[----:B------:R-:W-:-:S03]  /*0640*/  HADD2.F32 R22, -RZ, R21.H0_H0 ;  /* 0x20000015ff167230 */ /* 0x000fc60000004100 */
[-C--:B------:R-:W-:Y:S02]  /*0650*/  FFMA.FTZ R24, R27, -R3.reuse, R24 ;  /* 0x800000031b187223 */ /* 0x080fe40000010018 */
[----:B------:R-:W-:-:S03]  /*0660*/  FFMA.FTZ R25, R22, -R3, R25 ;  /* 0x8000000316197223 */ /* 0x000fc60000010019 */
[----:B------:R2:W-:Y:S04]  /*0670*/  @P2 STG.E desc[UR10][R14.64], R24 ;  /* 0x000000180e002986 */ /* 0x0005e8000c10190a */
[----:B------:R2:W-:Y:S01]  /*0680*/  @P3 STG.E desc[UR10][R18.64], R25 ;  /* 0x0000001912003986 */ /* 0x0005e2000c10190a */
[----:B------:R-:W-:Y:S05]  /*0690*/  @!P0 BRA P1, `(.L_x_7) ;  /* 0xfffffffc00108947 */ /* 0x000fea000083ffff */
[----:B------:R-:W-:Y:S05]  /*06a0*/  EXIT ;  /* 0x000000000000794d */ /* 0x000fea0003800000 */
.L_x_8:
        /* <DEDUP_REMOVED lines=13> */
.L_x_14:


//--------------------- .text._Z25multi_tensor_apply_kernelI18TensorListMetadataILi2EE17LAMBStage2FunctorIffEJPfS4_ffbEEvlPViT_T0_DpT1_ --------------------------
	.section	.text._Z25multi_tensor_apply_kernelI18TensorListMetadataILi2EE17LAMBStage2FunctorIffEJPfS4_ffbEEvlPViT_T0_DpT1_,"ax",@progbits
	.align	128
        .global         _Z25multi_tensor_apply_kernelI18TensorListMetadataILi2EE17LAMBStage2FunctorIffEJPfS4_ffbEEvlPViT_T0_DpT1_
        .type           _Z25multi_tensor_apply_kernelI18TensorListMetadataILi2EE17LAMBStage2FunctorIffEJPfS4_ffbEEvlPViT_T0_DpT1_,@function
        .size           _Z25multi_tensor_apply_kernelI18TensorListMetadataILi2EE17LAMBStage2FunctorIffEJPfS4_ffbEEvlPViT_T0_DpT1_,(.L_x_15 - _Z25multi_tensor_apply_kernelI18TensorListMetadataILi2EE17LAMBStage2FunctorIffEJPfS4_ffbEEvlPViT_T0_DpT1_)
        .other          _Z25multi_tensor_apply_kernelI18TensorListMetadataILi2EE17LAMBStage2FunctorIffEJPfS4_ffbEEvlPViT_T0_DpT1_,@"STO_CUDA_ENTRY STV_DEFAULT"
_Z25multi_tensor_apply_kernelI18TensorListMetadataILi2EE17LAMBStage2FunctorIffEJPfS4_ffbEEvlPViT_T0_DpT1_:
.text._Z25multi_tensor_apply_kernelI18TensorListMetadataILi2EE17LAMBStage2FunctorIffEJPfS4_ffbEEvlPViT_T0_DpT1_:
        /* <DEDUP_REMOVED lines=38> */
.L_x_9:
        /* <DEDUP_REMOVED lines=8> */
.L_x_10:
[----:B0-2---:R-:W-:-:S04]  /*02e0*/  VIADD R3, R20, UR4 ;  /* 0x0000000414037c36 */ /* 0x005fc80008000000 */
[C---:B------:R-:W-:Y:S01]  /*02f0*/  VIADD R4, R3.reuse, UR5 ;  /* 0x0000000503047c36 */ /* 0x040fe20008000000 */
[----:B-1----:R-:W-:Y:S02]  /*0300*/  ISETP.GE.AND P0, PT, R3, R21, PT ;  /* 0x000000150300720c */ /* 0x002fe40003f06270 */
[----:B------:R-:W-:Y:S02]  /*0310*/  IADD3 R2, P2, R17, R3, RZ ;  /* 0x0000000311027210 */ /* 0x000fe40007f5e0ff */
[C---:B------:R-:W-:Y:S02]  /*0320*/  ISETP.LT.AND P0, PT, R3.reuse, R18, !P0 ;  /* 0x000000120300720c */ /* 0x040fe40004701270 */
[----:B------:R-:W-:Y:S02]  /*0330*/  LEA.HI.X.SX32 R3, R3, R22, 0x1, P2 ;  /* 0x0000001603037211 */ /* 0x000fe400010f0eff */
[----:B------:R-:W-:Y:S02]  /*0340*/  ISETP.GE.AND P1, PT, R4, R21, PT ;  /* 0x000000150400720c */ /* 0x000fe40003f26270 */
[----:B------:R-:W-:-:S02]  /*0350*/  IADD3 R28, P3, R17, R4, RZ ;  /* 0x00000004111c7210 */ /* 0x000fc40007f7e0ff */
[C---:B------:R-:W-:Y:S01]  /*0360*/  SHF.L.U64.HI R3, R2.reuse, 0x2, R3 ;  /* 0x0000000202037819 */ /* 0x040fe20000010203 */
[----:B------:R-:W-:Y:S01]  /*0370*/  IMAD.SHL.U32 R2, R2, 0x4, RZ ;  /* 0x0000000402027824 */ /* 0x000fe200078e00ff */
[C---:B------:R-:W-:Y:S02]  /*0380*/  ISETP.LT.AND P1, PT, R4.reuse, R18, !P1 ;  /* 0x000000120400720c */ /* 0x040fe40004f21270 */
[C---:B------:R-:W-:Y:S01]  /*0390*/  LEA.HI.X.SX32 R5, R4.reuse, R22, 0x1, P3 ;  /* 0x0000001604057211 */ /* 0x040fe200018f0eff */
[----:B------:R-:W-:Y:S01]  /*03a0*/  VIADD R4, R4, UR5 ;  /* 0x0000000504047c36 */ /* 0x000fe20008000000 */
[----:B------:R-:W-:Y:S02]  /*03b0*/  @P0 IADD3 R6, P3, R2, UR6, RZ ;  /* 0x0000000602060c10 */ /* 0x000fe4000ff7e0ff */
[----:B------:R-:W-:Y:S01]  /*03c0*/  SHF.L.U64.HI R10, R28, 0x2, R5 ;  /* 0x000000021c0a7819 */ /* 0x000fe20000010205 */
[C---:B------:R-:W-:Y:S01]  /*03d0*/  VIADD R11, R4.reuse, UR5 ;  /* 0x00000005040b7c36 */ /* 0x040fe20008000000 */
[----:B------:R-:W-:Y:S01]  /*03e0*/  ISETP.GE.AND P2, PT, R4, R21, PT ;  /* 0x000000150400720c */ /* 0x000fe20003f46270 */
[----:B------:R-:W-:Y:S01]  /*03f0*/  IMAD.SHL.U32 R28, R28, 0x4, RZ ;  /* 0x000000041c1c7824 */ /* 0x000fe200078e00ff */
[----:B------:R-:W-:-:S02]  /*0400*/  @P0 IADD3.X R7, R3, UR7, RZ, P3, !PT ;  /* 0x0000000703070c10 */ /* 0x000fc40009ffe4ff */
[----:B------:R-:W-:Y:S02]  /*0410*/  ISETP.GE.AND P3, PT, R11, R21, PT ;  /* 0x000000150b00720c */ /* 0x000fe40003f66270 */
[----:B------:R-:W-:Y:S01]  /*0420*/  IADD3 R8, P4, R17, R4, RZ ;  /* 0x0000000411087210 */ /* 0x000fe20007f9e0ff */
[----:B------:R0:W2:Y:S01]  /*0430*/  @P0 LDG.E R16, desc[UR10][R6.64] ;  /* 0x0000000a06100981 */ /* 0x0000a2000c1e1900 */
[CC--:B------:R-:W-:Y:S02]  /*0440*/  ISETP.LT.AND P2, PT, R4.reuse, R18.reuse, !P2 ;  /* 0x000000120400720c */ /* 0x0c0fe40005741270 */
[----:B------:R-:W-:Y:S02]  /*0450*/  ISETP.LT.AND P3, PT, R11, R18, !P3 ;  /* 0x000000120b00720c */ /* 0x000fe40005f61270 */
[----:B------:R-:W-:Y:S02]  /*0460*/  LEA.HI.X.SX32 R9, R4, R22, 0x1, P4 ;  /* 0x0000001604097211 */ /* 0x000fe400020f0eff */
[----:B------:R-:W-:-:S02]  /*0470*/  IADD3 R29, P5, R17, R11, RZ ;  /* 0x0000000b111d7210 */ /* 0x000fc40007fbe0ff */
[C---:B------:R-:W-:Y:S01]  /*0480*/  SHF.L.U64.HI R9, R8.reuse, 0x2, R9 ;  /* 0x0000000208097819 */ /* 0x040fe20000010209 */
[----:B------:R-:W-:Y:S01]  /*0490*/  IMAD.SHL.U32 R8, R8, 0x4, RZ ;  /* 0x0000000408087824 */ /* 0x000fe200078e00ff */
[----:B------:R-:W-:Y:S01]  /*04a0*/  @P1 IADD3 R4, P4, R28, UR6, RZ ;  /* 0x000000061c041c10 */ /* 0x000fe2000ff9e0ff */
[----:B------:R-:W-:Y:S01]  /*04b0*/  IMAD.SHL.U32 R26, R29, 0x4, RZ ;  /* 0x000000041d1a7824 */ /* 0x000fe200078e00ff */
[----:B------:R-:W-:Y:S02]  /*04c0*/  LEA.HI.X.SX32 R11, R11, R22, 0x1, P5 ;  /* 0x000000160b0b7211 */ /* 0x000fe400028f0eff */
[----:B------:R-:W-:Y:S02]  /*04d0*/  @P1 IADD3.X R5, R10, UR7, RZ, P4, !PT ;  /* 0x000000070a051c10 */ /* 0x000fe4000a7fe4ff */
[----:B------:R-:W-:Y:S02]  /*04e0*/  @P2 IADD3 R12, P4, R8, UR6, RZ ;  /* 0x00000006080c2c10 */ /* 0x000fe4000ff9e0ff */
[----:B------:R-:W-:Y:S01]  /*04f0*/  SHF.L.U64.HI R11, R29, 0x2, R11 ;  /* 0x000000021d0b7819 */ /* 0x000fe2000001020b */
[----:B------:R1:W3:Y:S01]  /*0500*/  @P1 LDG.E R15, desc[UR10][R4.64] ;  /* 0x0000000a040f1981 */ /* 0x0002e2000c1e1900 */
[----:B0-----:R-:W-:-:S02]  /*0510*/  @P3 IADD3 R6, P5, R26, UR6, RZ ;  /* 0x000000061a063c10 */ /* 0x001fc4000ffbe0ff */
[----:B------:R-:W-:Y:S02]  /*0520*/  @P2 IADD3.X R13, R9, UR7, RZ, P4, !PT ;  /* 0x00000007090d2c10 */ /* 0x000fe4000a7fe4ff */
[----:B------:R-:W-:Y:S02]  /*0530*/  IADD3 R2, P4, R2, UR8, RZ ;  /* 0x0000000802027c10 */ /* 0x000fe4000ff9e0ff */
[----:B------:R-:W-:Y:S01]  /*0540*/  @P3 IADD3.X R7, R11, UR7, RZ, P5, !PT ;  /* 0x000000070b073c10 */ /* 0x000fe2000affe4ff */
[----:B------:R-:W4:Y:S01]  /*0550*/  @P2 LDG.E R14, desc[UR10][R12.64] ;  /* 0x0000000a0c0e2981 */ /* 0x000f22000c1e1900 */
[----:B-1----:R-:W-:Y:S02]  /*0560*/  IADD3 R4, P5, R28, UR8, RZ ;  /* 0x000000081c047c10 */ /* 0x002fe4000ffbe0ff */
[----:B------:R-:W-:Y:S01]  /*0570*/  IADD3.X R3, R3, UR9, RZ, P4, !PT ;  /* 0x0000000903037c10 */ /* 0x000fe2000a7fe4ff */
[----:B------:R-:W5:Y:S01]  /*0580*/  @P3 LDG.E R0, desc[UR10][R6.64] ;  /* 0x0000000a06003981 */ /* 0x000f62000c1e1900 */
[----:B------:R-:W-:-:S03]  /*0590*/  IADD3.X R5, R10, UR9, RZ, P5, !PT ;  /* 0x000000090a057c10 */ /* 0x000fc6000affe4ff */
[----:B------:R-:W2:Y:S01]  /*05a0*/  @P0 LDG.E R27, desc[UR10][R2.64] ;  /* 0x0000000a021b0981 */ /* 0x000ea2000c1e1900 */
[----:B------:R-:W-:-:S03]  /*05b0*/  IADD3 R8, P4, R8, UR8, RZ ;  /* 0x0000000808087c10 */ /* 0x000fc6000ff9e0ff */
[----:B------:R-:W3:Y:S01]  /*05c0*/  @P1 LDG.E R24, desc[UR10][R4.64] ;  /* 0x0000000a04181981 */ /* 0x000ee2000c1e1900 */
[----:B------:R-:W-:Y:S02]  /*05d0*/  IADD3 R10, P5, R26, UR8, RZ ;  /* 0x000000081a0a7c10 */ /* 0x000fe4000ffbe0ff */
[----:B------:R-:W-:Y:S02]  /*05e0*/  IADD3.X R9, R9, UR9, RZ, P4, !PT ;  /* 0x0000000909097c10 */ /* 0x000fe4000a7fe4ff */
[----:B------:R-:W-:-:S03]  /*05f0*/  IADD3.X R11, R11, UR9, RZ, P5, !PT ;  /* 0x000000090b0b7c10 */ /* 0x000fc6000affe4ff */
[----:B------:R-:W4:Y:S04]  /*0600*/  @P2 LDG.E R23, desc[UR10][R8.64] ;  /* 0x0000000a08172981 */ /* 0x000f28000c1e1900 */
[----:B------:R-:W5:Y:S01]  /*0610*/  @P3 LDG.E R25, desc[UR10][R10.64] ;  /* 0x0000000a0a193981 */ /* 0x000f62000c1e1900 */
[----:B------:R-:W-:Y:S01]  /*0620*/  ULEA UR4, UR5, UR4, 0x2 ;  /* 0x0000000405047291 */ /* 0x000fe2000f8e103f */
[-C--:B--2---:R-:W-:Y:S01]  /*0630*/  FFMA.FTZ R27, R16, -R19.reuse, R27 ;  /* 0x80000013101b7223 */ /* 0x084fe2000001001b */
[----:B---3--:R-:W-:-:S04]  /*0640*/  FFMA.FTZ R24, R15, -R19, R24 ;  /* 0x800000130f187223 */ /* 0x008fc80000010018 */
[----:B------:R2:W-:Y:S01]  /*0650*/  @P0 STG.E desc[UR10][R2.64], R27 ;  /* 0x0000001b02000986 */ /* 0x0005e2000c10190a */
[----:B------:R-:W-:-:S03]  /*0660*/  ISETP.LE.AND P0, PT, R21, UR4, PT ;  /* 0x0000000415007c0c */ /* 0x000fc6000bf03270 */
[----:B------:R2:W-:Y:S01]  /*0670*/  @P1 STG.E desc[UR10][R4.64], R24 ;  /* 0x0000001804001986 */ /* 0x0005e2000c10190a */
[----:B------:R-:W-:Y:S01]  /*0680*/  ISETP.GT.AND P1, PT, R18, UR4, PT ;  /* 0x0000000412007c0c */ /* 0x000fe2000bf24270 */
[-C--:B----4-:R-:W-:Y:S01]  /*0690*/  FFMA.FTZ R23, R14, -R19.reuse, R23 ;  /* 0x800000130e177223 */ /* 0x090fe20000010017 */
[----:B-----5:R-:W-:-:S04]  /*06a0*/  FFMA.FTZ R25, R0, -R19, R25 ;  /* 0x8000001300197223 */ /* 0x020fc80000010019 */
[----:B------:R2:W-:Y:S04]  /*06b0*/  @P2 STG.E desc[UR10][R8.64], R23 ;  /* 0x0000001708002986 */ /* 0x0005e8000c10190a */
[----:B------:R2:W-:Y:S03]  /*06c0*/  @P3 STG.E desc[UR10][R10.64], R25 ;  /* 0x000000190a003986 */ /* 0x0005e6000c10190a */
[----:B------:R-:W-:Y:S05]  /*06d0*/  @!P0 BRA P1, `(.L_x_10) ;  /* 0xfffffffc00008947 */ /* 0x000fea000083ffff */
[----:B------:R-:W-:Y:S05]  /*06e0*/  EXIT ;  /* 0x000000000000794d */ /* 0x000fea0003800000 */
.L_x_11:
        /* <DEDUP_REMOVED lines=9> */
.L_x_15:


//--------------------- .nv.shared.reserved.0     --------------------------
	.section	.nv.shared.reserved.0,"aw",@nobits
	.weak		__nv_reservedSMEM_offset_0_alias
	.size		__nv_reservedSMEM_offset_0_alias, 0, 0
	.other		__nv_reservedSMEM_offset_0_alias,@"STO_CUDA_RESERVED_SHARED STV_DEFAULT"
__nv_reservedSMEM_offset_0_alias:
	.zero		0


//--------------------- .nv.global                --------------------------
	.section	.nv.global,"aw",@nobits
.nv.global:
	.type		_ZN59_INTERNAL_b75f7084_28_multi_tensor_lamb_stage_2_cu_c7e1319f4cuda3std3__48in_placeE,@object
	.size		_ZN59_INTERNAL_b75f7084_28_multi_tensor_lamb_stage_2_cu_c7e1319f4cuda3std3__48in_placeE,(_ZN59_INTERNAL_b75f7084_28_multi_tensor_lamb_stage_2_cu_c7e1319f4cuda3std6ranges3__45__cpo8distanceE - _ZN59_INTERNAL_b75f7084_28_multi_tensor_lamb_stage_2_cu_c7e1319f4cuda3std3__48in_placeE)
_ZN59_INTERNAL_b75f7084_28_multi_tensor_lamb_stage_2_cu_c7e1319f4cuda3std3__48in_placeE:
	.zero		1
	.type		_ZN59_INTERNAL_b75f7084_28_multi_tensor_lamb_stage_2_cu_c7e1319f4cuda3std6ranges3__45__cpo8distanceE,@object
	.size		_ZN59_INTERNAL_b75f7084_28_multi_tensor_lamb_stage_2_cu_c7e1319f4cuda3std6ranges3__45__cpo8distanceE,(_ZN59_INTERNAL_b75f7084_28_multi_tensor_lamb_stage_2_cu_c7e1319f4cuda3std3__45__cpo6cbeginE - _ZN59_INTERNAL_b75f7084_28_multi_tensor_lamb_stage_2_cu_c7e1319f4cuda3std6ranges3__45__cpo8distanceE)
_ZN59_INTERNAL_b75f7084_28_multi_tensor_lamb_stage_2_cu_c7e1319f4cuda3std6ranges3__45__cpo8distanceE:
	.zero		1
	.type		_ZN59_INTERNAL_b75f7084_28_multi_tensor_lamb_stage_2_cu_c7e1319f4cuda3std3__45__cpo6cbeginE,@object
	.size		_ZN59_INTERNAL_b75f7084_28_multi_tensor_lamb_stage_2_cu_c7e1319f4cuda3std3__45__cpo6cbeginE,(_ZN59_INTERNAL_b75f7084_28_multi_tensor_lamb_stage_2_cu_c7e1319f4cuda3std6ranges3__45__cpo7advanceE - _ZN59_INTERNAL_b75f7084_28_multi_tensor_lamb_stage_2_cu_c7e1319f4cuda3std3__45__cpo6cbeginE)
_ZN59_INTERNAL_b75f7084_28_multi_tensor_lamb_stage_2_cu_c7e1319f4cuda3std3__45__cpo6cbeginE:
	.zero		1
	.type		_ZN59_INTERNAL_b75f7084_28_multi_tensor_lamb_stage_2_cu_c7e1319f4cuda3std6ranges3__45__cpo7advanceE,@object
	.size		_ZN59_INTERNAL_b75f7084_28_multi_tensor_lamb_stage_2_cu_c7e1319f4cuda3std6ranges3__45__cpo7advanceE,(_ZN59_INTERNAL_b75f7084_28_multi_tensor_lamb_stage_2_cu_c7e1319f4cuda3std3__45__cpo7crbeginE - _ZN59_INTERNAL_b75f7084_28_multi_tensor_lamb_stage_2_cu_c7e1319f4cuda3std6ranges3__45__cpo7advanceE)
_ZN59_INTERNAL_b75f7084_28_multi_tensor_lamb_stage_2_cu_c7e1319f4cuda3std6ranges3__45__cpo7advanceE:
	.zero		1
	.type		_ZN59_INTERNAL_b75f7084_28_multi_tensor_lamb_stage_2_cu_c7e1319f4cuda3std3__45__cpo7crbeginE,@object
	.size		_ZN59_INTERNAL_b75f7084_28_multi_tensor_lamb_stage_2_cu_c7e1319f4cuda3std3__45__cpo7crbeginE,(_ZN59_INTERNAL_b75f7084_28_multi_tensor_lamb_stage_2_cu_c7e1319f4cuda3std6ranges3__45__cpo4dataE - _ZN59_INTERNAL_b75f7084_28_multi_tensor_lamb_stage_2_cu_c7e1319f4cuda3std3__45__cpo7crbeginE)
_ZN59_INTERNAL_b75f7084_28_multi_tensor_lamb_stage_2_cu_c7e1319f4cuda3std3__45__cpo7crbeginE:
	.zero		1
	.type		_ZN59_INTERNAL_b75f7084_28_multi_tensor_lamb_stage_2_cu_c7e1319f4cuda3std6ranges3__45__cpo4dataE,@object
	.size		_ZN59_INTERNAL_b75f7084_28_multi_tensor_lamb_stage_2_cu_c7e1319f4cuda3std6ranges3__45__cpo4dataE,(_ZN59_INTERNAL_b75f7084_28_multi_tensor_lamb_stage_2_cu_c7e1319f4cuda3std6ranges3__45__cpo5beginE - _ZN59_INTERNAL_b75f7084_28_multi_tensor_lamb_stage_2_cu_c7e1319f4cuda3std6ranges3__45__cpo4dataE)
_ZN59_INTERNAL_b75f7084_28_multi_tensor_lamb_stage_2_cu_c7e1319f4cuda3std6ranges3__45__cpo4dataE:
	.zero		1
	.type		_ZN59_INTERNAL_b75f7084_28_multi_tensor_lamb_stage_2_cu_c7e1319f4cuda3std6ranges3__45__cpo5beginE,@object
	.size		_ZN59_INTERNAL_b75f7084_28_multi_tensor_lamb_stage_2_cu_c7e1319f4cuda3std6ranges3__45__cpo5beginE,(_ZN59_INTERNAL_b75f7084_28_multi_tensor_lamb_stage_2_cu_c7e1319f4cuda3std3__461_GLOBAL__N__b75f7084_28_multi_tensor_lamb_stage_2_cu_c7e1319f6ignoreE - _ZN59_INTERNAL_b75f7084_28_multi_tensor_lamb_stage_2_cu_c7e1319f4cuda3std6ranges3__45__cpo5beginE)
_ZN59_INTERNAL_b75f7084_28_multi_tensor_lamb_stage_2_cu_c7e1319f4cuda3std6ranges3__45__cpo5beginE:
	.zero		1
	.type		_ZN59_INTERNAL_b75f7084_28_multi_tensor_lamb_stage_2_cu_c7e1319f4cuda3std3__461_GLOBAL__N__b75f7084_28_multi_tensor_lamb_stage_2_cu_c7e1319f6ignoreE,@object
	.size		_ZN59_INTERNAL_b75f7084_28_multi_tensor_lamb_stage_2_cu_c7e1319f4cuda3std3__461_GLOBAL__N__b75f7084_28_multi_tensor_lamb_stage_2_cu_c7e1319f6ignoreE,(_ZN59_INTERNAL_b75f7084_28_multi_tensor_lamb_stage_2_cu_c7e1319f4cuda3std6ranges3__45__cpo4sizeE - _ZN59_INTERNAL_b75f7084_28_multi_tensor_lamb_stage_2_cu_c7e1319f4cuda3std3__461_GLOBAL__N__b75f7084_28_multi_tensor_lamb_stage_2_cu_c7e1319f6ignoreE)
_ZN59_INTERNAL_b75f7084_28_multi_tensor_lamb_stage_2_cu_c7e1319f4cuda3std3__461_GLOBAL__N__b75f7084_28_multi_tensor_lamb_stage_2_cu_c7e1319f6ignoreE:
	.zero		1
	.type		_ZN59_INTERNAL_b75f7084_28_multi_tensor_lamb_stage_2_cu_c7e1319f4cuda3std6ranges3__45__cpo4sizeE,@object
	.size		_ZN59_INTERNAL_b75f7084_28_multi_tensor_lamb_stage_2_cu_c7e1319f4cuda3std6ranges3__45__cpo4sizeE,(_ZN59_INTERNAL_b75f7084_28_multi_tensor_lamb_stage_2_cu_c7e1319f4cuda3std3__45__cpo5beginE - _ZN59_INTERNAL_b75f7084_28_multi_tensor_lamb_stage_2_cu_c7e1319f4cuda3std6ranges3__45__cpo4sizeE)
_ZN59_INTERNAL_b75f7084_28_multi_tensor_lamb_stage_2_cu_c7e1319f4cuda3std6ranges3__45__cpo4sizeE:
	.zero		1
	.type		_ZN59_INTERNAL_b75f7084_28_multi_tensor_lamb_stage_2_cu_c7e1319f4cuda3std3__45__cpo5beginE,@object
	.size		_ZN59_INTERNAL_b75f7084_28_multi_tensor_lamb_stage_2_cu_c7e1319f4cuda3std3__45__cpo5beginE,(_ZN59_INTERNAL_b75f7084_28_multi_tensor_lamb_stage_2_cu_c7e1319f4cuda3std6ranges3__45__cpo6cbeginE - _ZN59_INTERNAL_b75f7084_28_multi_tensor_lamb_stage_2_cu_c7e1319f4cuda3std3__45__cpo5beginE)
_ZN59_INTERNAL_b75f7084_28_multi_tensor_lamb_stage_2_cu_c7e1319f4cuda3std3__45__cpo5beginE:
	.zero		1
	.type		_ZN59_INTERNAL_b75f7084_28_multi_tensor_lamb_stage_2_cu_c7e1319f4cuda3std6ranges3__45__cpo6cbeginE,@object
	.size		_ZN59_INTERNAL_b75f7084_28_multi_tensor_lamb_stage_2_cu_c7e1319f4cuda3std6ranges3__45__cpo6cbeginE,(_ZN59_INTERNAL_b75f7084_28_multi_tensor_lamb_stage_2_cu_c7e1319f4cuda3std3__45__cpo6rbeginE - _ZN59_INTERNAL_b75f7084_28_multi_tensor_lamb_stage_2_cu_c7e1319f4cuda3std6ranges3__45__cpo6cbeginE)
_ZN59_INTERNAL_b75f7084_28_multi_tensor_lamb_stage_2_cu_c7e1319f4cuda3std6ranges3__45__cpo6cbeginE:
	.zero		1
	.type		_ZN59_INTERNAL_b75f7084_28_multi_tensor_lamb_stage_2_cu_c7e1319f4cuda3std3__45__cpo6rbeginE,@object
	.size		_ZN59_INTERNAL_b75f7084_28_multi_tensor_lamb_stage_2_cu_c7e1319f4cuda3std3__45__cpo6rbeginE,(_ZN59_INTERNAL_b75f7084_28_multi_tensor_lamb_stage_2_cu_c7e1319f4cuda3std6ranges3__45__cpo4nextE - _ZN59_INTERNAL_b75f7084_28_multi_tensor_lamb_stage_2_cu_c7e1319f4cuda3std3__45__cpo6rbeginE)
_ZN59_INTERNAL_b75f7084_28_multi_tensor_lamb_stage_2_cu_c7e1319f4cuda3std3__45__cpo6rbeginE:
	.zero		1
	.type		_ZN59_INTERNAL_b75f7084_28_multi_tensor_lamb_stage_2_cu_c7e1319f4cuda3std6ranges3__45__cpo4nextE,@object
	.size		_ZN59_INTERNAL_b75f7084_28_multi_tensor_lamb_stage_2_cu_c7e1319f4cuda3std6ranges3__45__cpo4nextE,(_ZN59_INTERNAL_b75f7084_28_multi_tensor_lamb_stage_2_cu_c7e1319f4cuda3std6ranges3__45__cpo4swapE - _ZN59_INTERNAL_b75f7084_28_multi_tensor_lamb_stage_2_cu_c7e1319f4cuda3std6ranges3__45__cpo4nextE)
_ZN59_INTERNAL_b75f7084_28_multi_tensor_lamb_stage_2_cu_c7e1319f4cuda3std6ranges3__45__cpo4nextE:
	.zero		1
	.type		_ZN59_INTERNAL_b75f7084_28_multi_tensor_lamb_stage_2_cu_c7e1319f4cuda3std6ranges3__45__cpo4swapE,@object
	.size		_ZN59_INTERNAL_b75f7084_28_multi_tensor_lamb_stage_2_cu_c7e1319f4cuda3std6ranges3__45__cpo4swapE,(_ZN59_INTERNAL_b75f7084_28_multi_tensor_lamb_stage_2_cu_c7e1319f4cuda3std3__420unreachable_sentinelE - _ZN59_INTERNAL_b75f7084_28_multi_tensor_lamb_stage_2_cu_c7e1319f4cuda3std6ranges3__45__cpo4swapE)
_ZN59_INTERNAL_b75f7084_28_multi_tensor_lamb_stage_2_cu_c7e1319f4cuda3std6ranges3__45__cpo4swapE:
	.zero		1
	.type		_ZN59_INTERNAL_b75f7084_28_multi_tensor_lamb_stage_2_cu_c7e1319f4cuda3std3__420unreachable_sentinelE,@object
	.size		_ZN59_INTERNAL_b75f7084_28_multi_tensor_lamb_stage_2_cu_c7e1319f4cuda3std3__420unreachable_sentinelE,(_ZN59_INTERNAL_b75f7084_28_multi_tensor_lamb_stage_2_cu_c7e1319f6thrust23THRUST_300001_SM_900_NS6system6detail10sequential3seqE - _ZN59_INTERNAL_b75f7084_28_multi_tensor_lamb_stage_2_cu_c7e1319f4cuda3std3__420unreachable_sentinelE)
_ZN59_INTERNAL_b75f7084_28_multi_tensor_lamb_stage_2_cu_c7e1319f4cuda3std3__420unreachable_sentinelE:
	.zero		1
	.type		_ZN59_INTERNAL_b75f7084_28_multi_tensor_lamb_stage_2_cu_c7e1319f6thrust23THRUST_300001_SM_900_NS6system6detail10sequential3seqE,@object
	.size		_ZN59_INTERNAL_b75f7084_28_multi_tensor_lamb_stage_2_cu_c7e1319f6thrust23THRUST_300001_SM_900_NS6system6detail10sequential3seqE,(_ZN59_INTERNAL_b75f7084_28_multi_tensor_lamb_stage_2_cu_c7e1319f4cuda3std3__45__cpo4cendE - _ZN59_INTERNAL_b75f7084_28_multi_tensor_lamb_stage_2_cu_c7e1319f6thrust23THRUST_300001_SM_900_NS6system6detail10sequential3seqE)
_ZN59_INTERNAL_b75f7084_28_multi_tensor_lamb_stage_2_cu_c7e1319f6thrust23THRUST_300001_SM_900_NS6system6detail10sequential3seqE:
	.zero		1
	.type		_ZN59_INTERNAL_b75f7084_28_multi_tensor_lamb_stage_2_cu_c7e1319f4cuda3std3__45__cpo4cendE,@object
	.size		_ZN59_INTERNAL_b75f7084_28_multi_tensor_lamb_stage_2_cu_c7e1319f4cuda3std3__45__cpo4cendE,(_ZN59_INTERNAL_b75f7084_28_multi_tensor_lamb_stage_2_cu_c7e1319f4cuda3std6ranges3__45__cpo9iter_swapE - _ZN59_INTERNAL_b75f7084_28_multi_tensor_lamb_stage_2_cu_c7e1319f4cuda3std3__45__cpo4cendE)
_ZN59_INTERNAL_b75f7084_28_multi_tensor_lamb_stage_2_cu_c7e1319f4cuda3std3__45__cpo4cendE:
	.zero		1
	.type		_ZN59_INTERNAL_b75f7084_28_multi_tensor_lamb_stage_2_cu_c7e1319f4cuda3std6ranges3__45__cpo9iter_swapE,@object
	.size		_ZN59_INTERNAL_b75f7084_28_multi_tensor_lamb_stage_2_cu_c7e1319f4cuda3std6ranges3__45__cpo9iter_swapE,(_ZN59_INTERNAL_b75f7084_28_multi_tensor_lamb_stage_2_cu_c7e1319f4cuda3std3__45__cpo5crendE - _ZN59_INTERNAL_b75f7084_28_multi_tensor_lamb_stage_2_cu_c7e1319f4cuda3std6ranges3__45__cpo9iter_swapE)
_ZN59_INTERNAL_b75f7084_28_multi_tensor_lamb_stage_2_cu_c7e1319f4cuda3std6ranges3__45__cpo9iter_swapE:
	.zero		1
	.type		_ZN59_INTERNAL_b75f7084_28_multi_tensor_lamb_stage_2_cu_c7e1319f4cuda3std3__45__cpo5crendE,@object
	.size		_ZN59_INTERNAL_b75f7084_28_multi_tensor_lamb_stage_2_cu_c7e1319f4cuda3std3__45__cpo5crendE,(_ZN59_INTERNAL_b75f7084_28_multi_tensor_lamb_stage_2_cu_c7e1319f4cuda3std6ranges3__45__cpo5cdataE - _ZN59_INTERNAL_b75f7084_28_multi_tensor_lamb_stage_2_cu_c7e1319f4cuda3std3__45__cpo5crendE)
_ZN59_INTERNAL_b75f7084_28_multi_tensor_lamb_stage_2_cu_c7e1319f4cuda3std3__45__cpo5crendE:
	.zero		1
	.type		_ZN59_INTERNAL_b75f7084_28_multi_tensor_lamb_stage_2_cu_c7e1319f4cuda3std6ranges3__45__cpo5cdataE,@object
	.size		_ZN59_INTERNAL_b75f7084_28_multi_tensor_lamb_stage_2_cu_c7e1319f4cuda3std6ranges3__45__cpo5cdataE,(_ZN59_INTERNAL_b75f7084_28_multi_tensor_lamb_stage_2_cu_c7e1319f4cuda3std6ranges3__45__cpo3endE - _ZN59_INTERNAL_b75f7084_28_multi_tensor_lamb_stage_2_cu_c7e1319f4cuda3std6ranges3__45__cpo5cdataE)
_ZN59_INTERNAL_b75f7084_28_multi_tensor_lamb_stage_2_cu_c7e1319f4cuda3std6ranges3__45__cpo5cdataE:
	.zero		1
	.type		_ZN59_INTERNAL_b75f7084_28_multi_tensor_lamb_stage_2_cu_c7e1319f4cuda3std6ranges3__45__cpo3endE,@object
	.size		_ZN59_INTERNAL_b75f7084_28_multi_tensor_lamb_stage_2_cu_c7e1319f4cuda3std6ranges3__45__cpo3endE,(_ZN59_INTERNAL_b75f7084_28_multi_tensor_lamb_stage_2_cu_c7e1319f4cuda3std3__419piecewise_constructE - _ZN59_INTERNAL_b75f7084_28_multi_tensor_lamb_stage_2_cu_c7e1319f4cuda3std6ranges3__45__cpo3endE)
_ZN59_INTERNAL_b75f7084_28_multi_tensor_lamb_stage_2_cu_c7e1319f4cuda3std6ranges3__45__cpo3endE:
	.zero		1
	.type		_ZN59_INTERNAL_b75f7084_28_multi_tensor_lamb_stage_2_cu_c7e1319f4cuda3std3__419piecewise_constructE,@object
	.size		_ZN59_INTERNAL_b75f7084_28_multi_tensor_lamb_stage_2_cu_c7e1319f4cuda3std3__419piecewise_constructE,(_ZN59_INTERNAL_b75f7084_28_multi_tensor_lamb_stage_2_cu_c7e1319f4cuda3std6ranges3__45__cpo5ssizeE - _ZN59_INTERNAL_b75f7084_28_multi_tensor_lamb_stage_2_cu_c7e1319f4cuda3std3__419piecewise_constructE)
_ZN59_INTERNAL_b75f7084_28_multi_tensor_lamb_stage_2_cu_c7e1319f4cuda3std3__419piecewise_constructE:
	.zero		1
	.type		_ZN59_INTERNAL_b75f7084_28_multi_tensor_lamb_stage_2_cu_c7e1319f4cuda3std6ranges3__45__cpo5ssizeE,@object
	.size		_ZN59_INTERNAL_b75f7084_28_multi_tensor_lamb_stage_2_cu_c7e1319f4cuda3std6ranges3__45__cpo5ssizeE,(_ZN59_INTERNAL_b75f7084_28_multi_tensor_lamb_stage_2_cu_c7e1319f4cuda3std3__45__cpo3endE - _ZN59_INTERNAL_b75f7084_28_multi_tensor_lamb_stage_2_cu_c7e1319f4cuda3std6ranges3__45__cpo5ssizeE)
_ZN59_INTERNAL_b75f7084_28_multi_tensor_lamb_stage_2_cu_c7e1319f4cuda3std6ranges3__45__cpo5ssizeE:
	.zero		1
	.type		_ZN59_INTERNAL_b75f7084_28_multi_tensor_lamb_stage_2_cu_c7e1319f4cuda3std3__45__cpo3endE,@object
	.size		_ZN59_INTERNAL_b75f7084_28_multi_tensor_lamb_stage_2_cu_c7e1319f4cuda3std3__45__cpo3endE,(_ZN59_INTERNAL_b75f7084_28_multi_tensor_lamb_stage_2_cu_c7e1319f4cuda3std6ranges3__45__cpo4cendE - _ZN59_INTERNAL_b75f7084_28_multi_tensor_lamb_stage_2_cu_c7e1319f4cuda3std3__45__cpo3endE)
_ZN59_INTERNAL_b75f7084_28_multi_tensor_lamb_stage_2_cu_c7e1319f4cuda3std3__45__cpo3endE:
	.zero		1
	.type		_ZN59_INTERNAL_b75f7084_28_multi_tensor_lamb_stage_2_cu_c7e1319f4cuda3std6ranges3__45__cpo4cendE,@object
	.size		_ZN59_INTERNAL_b75f7084_28_multi_tensor_lamb_stage_2_cu_c7e1319f4cuda3std6ranges3__45__cpo4cendE,(_ZN59_INTERNAL_b75f7084_28_multi_tensor_lamb_stage_2_cu_c7e1319f4cuda3std3__45__cpo4rendE - _ZN59_INTERNAL_b75f7084_28_multi_tensor_lamb_stage_2_cu_c7e1319f4cuda3std6ranges3__45__cpo4cendE)
_ZN59_INTERNAL_b75f7084_28_multi_tensor_lamb_stage_2_cu_c7e1319f4cuda3std6ranges3__45__cpo4cendE:
	.zero		1
	.type		_ZN59_INTERNAL_b75f7084_28_multi_tensor_lamb_stage_2_cu_c7e1319f4cuda3std3__45__cpo4rendE,@object
	.size		_ZN59_INTERNAL_b75f7084_28_multi_tensor_lamb_stage_2_cu_c7e1319f4cuda3std3__45__cpo4rendE,(_ZN59_INTERNAL_b75f7084_28_multi_tensor_lamb_stage_2_cu_c7e1319f4cuda3std6ranges3__45__cpo4prevE - _ZN59_INTERNAL_b75f7084_28_multi_tensor_lamb_stage_2_cu_c7e1319f4cuda3std3__45__cpo4rendE)
_ZN59_INTERNAL_b75f7084_28_multi_tensor_lamb_stage_2_cu_c7e1319f4cuda3std3__45__cpo4rendE:
	.zero		1
	.type		_ZN59_INTERNAL_b75f7084_28_multi_tensor_lamb_stage_2_cu_c7e1319f4cuda3std6ranges3__45__cpo4prevE,@object
	.size		_ZN59_INTERNAL_b75f7084_28_multi_tensor_lamb_stage_2_cu_c7e1319f4cuda3std6ranges3__45__cpo4prevE,(_ZN59_INTERNAL_b75f7084_28_multi_tensor_lamb_stage_2_cu_c7e1319f4cuda3std6ranges3__45__cpo9iter_moveE - _ZN59_INTERNAL_b75f7084_28_multi_tensor_lamb_stage_2_cu_c7e1319f4cuda3std6ranges3__45__cpo4prevE)
_ZN59_INTERNAL_b75f7084_28_multi_tensor_lamb_stage_2_cu_c7e1319f4cuda3std6ranges3__45__cpo4prevE:
	.zero		1
	.type		_ZN59_INTERNAL_b75f7084_28_multi_tensor_lamb_stage_2_cu_c7e1319f4cuda3std6ranges3__45__cpo9iter_moveE,@object
	.size		_ZN59_INTERNAL_b75f7084_28_multi_tensor_lamb_stage_2_cu_c7e1319f4cuda3std6ranges3__45__cpo9iter_moveE,(.L_13 - _ZN59_INTERNAL_b75f7084_28_multi_tensor_lamb_stage_2_cu_c7e1319f4cuda3std6ranges3__45__cpo9iter_moveE)
_ZN59_INTERNAL_b75f7084_28_multi_tensor_lamb_stage_2_cu_c7e1319f4cuda3std6ranges3__45__cpo9iter_moveE:
	.zero		1
.L_13:


//--------------------- .nv.constant0._Z25multi_tensor_apply_kernelI18TensorListMetadataILi2EE17LAMBStage2FunctorIN3c104HalfES4_EJPfS6_ffbEEvlPViT_T0_DpT1_ --------------------------
	.section	.nv.constant0._Z25multi_tensor_apply_kernelI18TensorListMetadataILi2EE17LAMBStage2FunctorIN3c104HalfES4_EJPfS6_ffbEEvlPViT_T0_DpT1_,"a",@progbits
	.sectionflags	@""
	.align	4
.nv.constant0._Z25multi_tensor_apply_kernelI18TensorListMetadataILi2EE17LAMBStage2FunctorIN3c104HalfES4_EJPfS6_ffbEEvlPViT_T0_DpT1_:
	.zero		3721


//--------------------- .nv.constant0._Z25multi_tensor_apply_kernelI18TensorListMetadataILi2EE17LAMBStage2FunctorIN3c104HalfEfEJPfS6_ffbEEvlPViT_T0_DpT1_ --------------------------
	.section	.nv.constant0._Z25multi_tensor_apply_kernelI18TensorListMetadataILi2EE17LAMBStage2FunctorIN3c104HalfEfEJPfS6_ffbEEvlPViT_T0_DpT1_,"a",@progbits
	.sectionflags	@""
	.align	4
.nv.constant0._Z25multi_tensor_apply_kernelI18TensorListMetadataILi2EE17LAMBStage2FunctorIN3c104HalfEfEJPfS6_ffbEEvlPViT_T0_DpT1_:
	.zero		3721


//--------------------- .nv.constant0._Z25multi_tensor_apply_kernelI18TensorListMetadataILi2EE17LAMBStage2FunctorIfN3c104HalfEEJPfS6_ffbEEvlPViT_T0_DpT1_ --------------------------
	.section	.nv.constant0._Z25multi_tensor_apply_kernelI18TensorListMetadataILi2EE17LAMBStage2FunctorIfN3c104HalfEEJPfS6_ffbEEvlPViT_T0_DpT1_,"a",@progbits
	.sectionflags	@""
	.align	4
.nv.constant0._Z25multi_tensor_apply_kernelI18TensorListMetadataILi2EE17LAMBStage2FunctorIfN3c104HalfEEJPfS6_ffbEEvlPViT_T0_DpT1_:
	.zero		3721


//--------------------- .nv.constant0._Z25multi_tensor_apply_kernelI18TensorListMetadataILi2EE17LAMBStage2FunctorIffEJPfS4_ffbEEvlPViT_T0_DpT1_ --------------------------
	.section	.nv.constant0._Z25multi_tensor_apply_kernelI18TensorListMetadataILi2EE17LAMBStage2FunctorIffEJPfS4_ffbEEvlPViT_T0_DpT1_,"a",@progbits
	.sectionflags	@""
	.align	4
.nv.constant0._Z25multi_tensor_apply_kernelI18TensorListMetadataILi2EE17LAMBStage2FunctorIffEJPfS4_ffbEEvlPViT_T0_DpT1_:
	.zero		3721


//--------------------- SYMBOLS --------------------------

	.type		.nv.reservedSmem.offset0,@object
	.size		.nv.reservedSmem.offset0,0x4
